// auto-generated by cutlass_sweep.gemm — config: {"arch": "sm_90", "cluster_m": 1, "cluster_n": 1, "dtype": "fp32", "dtype_b": "fp32", "layout": "nt", "stages": 3, "tile_k": 64, "tile_m": 128, "tile_n": 64}
#include "cutlass/cutlass.h"
#include "cutlass/gemm/collective/collective_builder.hpp"
#include "cutlass/gemm/device/gemm_universal_adapter.h"
#include "cutlass/gemm/kernel/gemm_universal.hpp"
#include "cutlass/epilogue/collective/collective_builder.hpp"

using ElemA = float;
using ElemB = float;
using ElemCD = float;
using Acc  = float;
using TileShape    = cute::Shape<cute::_128, cute::_64, cute::_64>;
using ClusterShape = cute::Shape<cute::_1, cute::_1, cute::_1>;

using CollectiveEpilogue = typename cutlass::epilogue::collective::CollectiveBuilder<
    cutlass::arch::Sm90, cutlass::arch::OpClassTensorOp,
    TileShape, ClusterShape,
    cutlass::epilogue::collective::EpilogueTileAuto,
    Acc, Acc,
    ElemCD, cutlass::layout::RowMajor, 128 / cutlass::sizeof_bits<ElemCD>::value,
    ElemCD, cutlass::layout::RowMajor, 128 / cutlass::sizeof_bits<ElemCD>::value,
    cutlass::epilogue::collective::EpilogueScheduleAuto
  >::CollectiveOp;

using CollectiveMainloop = typename cutlass::gemm::collective::CollectiveBuilder<
    cutlass::arch::Sm90, cutlass::arch::OpClassTensorOp,
    ElemA, cutlass::layout::RowMajor, 128 / cutlass::sizeof_bits<ElemA>::value,
    ElemB, cutlass::layout::ColumnMajor, 128 / cutlass::sizeof_bits<ElemB>::value,
    Acc,
    TileShape, ClusterShape,
    cutlass::gemm::collective::StageCount<3>,
    cutlass::gemm::collective::KernelScheduleAuto
  >::CollectiveOp;

using GemmKernel = cutlass::gemm::kernel::GemmUniversal<
    cute::Shape<int,int,int,int>,
    CollectiveMainloop,
    CollectiveEpilogue
>;
using Gemm = cutlass::gemm::device::GemmUniversalAdapter<GemmKernel>;

// Force the device kernel symbol into the cubin without needing a host main.
auto* _anchor = &cutlass::device_kernel<GemmKernel>;


// ===== COMPILED SASS (sm_90a) =====

	.target	sm_90a

	.elftype	@"ET_EXEC"


//--------------------- .note.nv.tkinfo           --------------------------
	.section	.note.nv.tkinfo,"",@"SHT_NOTE"
	.sectionflags	@"SHF_NOTE_NV_TKINFO"
	.tkinfo
        /*0018*/ 	.word	0x00000002
        /*0030*/ 	.string	""
        /*0030*/ 	.string	"ptxas"
        /*0030*/ 	.string	"Cuda compilation tools, release 13.0, V13.0.88"
        /*0030*/ 	.string	"Build cuda_13.0.r13.0/compiler.36424714_0"
        /*0030*/ 	.string	"-arch sm_90a -m 64 "



//--------------------- .note.nv.cuinfo           --------------------------
	.section	.note.nv.cuinfo,"",@"SHT_NOTE"
	.sectionflags	@"SHF_NOTE_NV_CUINFO"
        /*0018*/ 	.short	0x0002
        /*001a*/ 	.short	0x005a
        /*001c*/ 	.short	0x0082
	.zero		2


//--------------------- .nv.info                  --------------------------
	.section	.nv.info,"",@"SHT_CUDA_INFO"
	.align	4


	//----- nvinfo : EIATTR_REGCOUNT
	.align		4
        /*0000*/ 	.byte	0x04, 0x2f
        /*0002*/ 	.short	(.L_15 - .L_14)
	.align		4
.L_14:
        /*0004*/ 	.word	index@(_ZN7cutlass13device_kernelINS_4gemm6kernel13GemmUniversalIN4cute5tupleIJiiiiEEENS1_10collective13CollectiveMmaINS1_34MainloopSm90TmaGmmaWarpSpecializedILi3ENS5_IJNS4_1CILi1EEESB_SB_EEENS1_35KernelTmaWarpSpecializedCooperativeEEENS5_IJNSA_ILi128EEENSA_ILi64EEESG_EEEfNS5_IJlSB_lEEEfSI_NS4_8TiledMMAINS4_8MMA_AtomIJNS4_4SM904GMMA29MMA_64x64x8_F32TF32TF32_SS_TNILNSM_7ScaleInE1ELSO_1EEEEEENS4_6LayoutINS5_IJNSA_ILi2EEESB_SB_EEENS5_IJSB_NSA_ILi0EEESU_EEEEENS5_IJNS4_10UnderscoreESX_SX_EEEEENS4_13SM90_TMA_LOADENS4_14ComposedLayoutINS4_7SwizzleILi3ELi4ELi3EEENS4_18smem_ptr_flag_bitsILi32EEENSR_INS5_IJNSA_ILi8EEENSA_ILi32EEEEEENS5_IJS17_SB_EEEEEEEvNS4_8identityES10_S1B_vS1C_EENS_8epilogue10collective6detail29Sm90TmaWarpSpecializedAdapterINS1F_15DefaultEpilogueIfSI_SI_NS1E_6thread17LinearCombinationIfLi1EffLNS1J_9ScaleType4KindE0ELNS_15FloatRoundStyleE2EfEENS1_15EpilogueDefaultEEEEEvvEEEEvNT_6ParamsE)
        /*0008*/ 	.word	0x000000a8


	//----- nvinfo : EIATTR_FRAME_SIZE
	.align		4
.L_15:
        /*000c*/ 	.byte	0x04, 0x11
        /*000e*/ 	.short	(.L_17 - .L_16)
	.align		4
.L_16:
        /*0010*/ 	.word	index@(_ZN7cutlass13device_kernelINS_4gemm6kernel13GemmUniversalIN4cute5tupleIJiiiiEEENS1_10collective13CollectiveMmaINS1_34MainloopSm90TmaGmmaWarpSpecializedILi3ENS5_IJNS4_1CILi1EEESB_SB_EEENS1_35KernelTmaWarpSpecializedCooperativeEEENS5_IJNSA_ILi128EEENSA_ILi64EEESG_EEEfNS5_IJlSB_lEEEfSI_NS4_8TiledMMAINS4_8MMA_AtomIJNS4_4SM904GMMA29MMA_64x64x8_F32TF32TF32_SS_TNILNSM_7ScaleInE1ELSO_1EEEEEENS4_6LayoutINS5_IJNSA_ILi2EEESB_SB_EEENS5_IJSB_NSA_ILi0EEESU_EEEEENS5_IJNS4_10UnderscoreESX_SX_EEEEENS4_13SM90_TMA_LOADENS4_14ComposedLayoutINS4_7SwizzleILi3ELi4ELi3EEENS4_18smem_ptr_flag_bitsILi32EEENSR_INS5_IJNSA_ILi8EEENSA_ILi32EEEEEENS5_IJS17_SB_EEEEEEEvNS4_8identityES10_S1B_vS1C_EENS_8epilogue10collective6detail29Sm90TmaWarpSpecializedAdapterINS1F_15DefaultEpilogueIfSI_SI_NS1E_6thread17LinearCombinationIfLi1EffLNS1J_9ScaleType4KindE0ELNS_15FloatRoundStyleE2EfEENS1_15EpilogueDefaultEEEEEvvEEEEvNT_6ParamsE)
        /*0014*/ 	.word	0x00000000


	//----- nvinfo : EIATTR_MIN_STACK_SIZE
	.align		4
.L_17:
        /*0018*/ 	.byte	0x04, 0x12
        /*001a*/ 	.short	(.L_19 - .L_18)
	.align		4
.L_18:
        /*001c*/ 	.word	index@(_ZN7cutlass13device_kernelINS_4gemm6kernel13GemmUniversalIN4cute5tupleIJiiiiEEENS1_10collective13CollectiveMmaINS1_34MainloopSm90TmaGmmaWarpSpecializedILi3ENS5_IJNS4_1CILi1EEESB_SB_EEENS1_35KernelTmaWarpSpecializedCooperativeEEENS5_IJNSA_ILi128EEENSA_ILi64EEESG_EEEfNS5_IJlSB_lEEEfSI_NS4_8TiledMMAINS4_8MMA_AtomIJNS4_4SM904GMMA29MMA_64x64x8_F32TF32TF32_SS_TNILNSM_7ScaleInE1ELSO_1EEEEEENS4_6LayoutINS5_IJNSA_ILi2EEESB_SB_EEENS5_IJSB_NSA_ILi0EEESU_EEEEENS5_IJNS4_10UnderscoreESX_SX_EEEEENS4_13SM90_TMA_LOADENS4_14ComposedLayoutINS4_7SwizzleILi3ELi4ELi3EEENS4_18smem_ptr_flag_bitsILi32EEENSR_INS5_IJNSA_ILi8EEENSA_ILi32EEEEEENS5_IJS17_SB_EEEEEEEvNS4_8identityES10_S1B_vS1C_EENS_8epilogue10collective6detail29Sm90TmaWarpSpecializedAdapterINS1F_15DefaultEpilogueIfSI_SI_NS1E_6thread17LinearCombinationIfLi1EffLNS1J_9ScaleType4KindE0ELNS_15FloatRoundStyleE2EfEENS1_15EpilogueDefaultEEEEEvvEEEEvNT_6ParamsE)
        /*0020*/ 	.word	0x00000000
.L_19:


//--------------------- .nv.compat                --------------------------
	.section	.nv.compat,"",@"SHT_CUDA_COMPAT_INFO"
	.align	4
        /*0000*/ 	.byte	0x02, 0x09, 0x01, 0x00, 0x02, 0x02, 0x04, 0x00, 0x02, 0x05, 0x05, 0x00, 0x03, 0x07, 0x01, 0x01
        /*0010*/ 	.byte	0x02, 0x03, 0x01, 0x00, 0x02, 0x06, 0x01, 0x00, 0x04, 0x0b, 0x08, 0x00, 0x00, 0x00, 0x00, 0x00
        /*0020*/ 	.byte	0x00, 0x00, 0x00, 0x00


//--------------------- .nv.info._ZN7cutlass13device_kernelINS_4gemm6kernel13GemmUniversalIN4cute5tupleIJiiiiEEENS1_10collective13CollectiveMmaINS1_34MainloopSm90TmaGmmaWarpSpecializedILi3ENS5_IJNS4_1CILi1EEESB_SB_EEENS1_35KernelTmaWarpSpecializedCooperativeEEENS5_IJNSA_ILi128EEENSA_ILi64EEESG_EEEfNS5_IJlSB_lEEEfSI_NS4_8TiledMMAINS4_8MMA_AtomIJNS4_4SM904GMMA29MMA_64x64x8_F32TF32TF32_SS_TNILNSM_7ScaleInE1ELSO_1EEEEEENS4_6LayoutINS5_IJNSA_ILi2EEESB_SB_EEENS5_IJSB_NSA_ILi0EEESU_EEEEENS5_IJNS4_10UnderscoreESX_SX_EEEEENS4_13SM90_TMA_LOADENS4_14ComposedLayoutINS4_7SwizzleILi3ELi4ELi3EEENS4_18smem_ptr_flag_bitsILi32EEENSR_INS5_IJNSA_ILi8EEENSA_ILi32EEEEEENS5_IJS17_SB_EEEEEEEvNS4_8identityES10_S1B_vS1C_EENS_8epilogue10collective6detail29Sm90TmaWarpSpecializedAdapterINS1F_15DefaultEpilogueIfSI_SI_NS1E_6thread17LinearCombinationIfLi1EffLNS1J_9ScaleType4KindE0ELNS_15FloatRoundStyleE2EfEENS1_15EpilogueDefaultEEEEEvvEEEEvNT_6ParamsE --------------------------
	.section	.nv.info._ZN7cutlass13device_kernelINS_4gemm6kernel13GemmUniversalIN4cute5tupleIJiiiiEEENS1_10collective13CollectiveMmaINS1_34MainloopSm90TmaGmmaWarpSpecializedILi3ENS5_IJNS4_1CILi1EEESB_SB_EEENS1_35KernelTmaWarpSpecializedCooperativeEEENS5_IJNSA_ILi128EEENSA_ILi64EEESG_EEEfNS5_IJlSB_lEEEfSI_NS4_8TiledMMAINS4_8MMA_AtomIJNS4_4SM904GMMA29MMA_64x64x8_F32TF32TF32_SS_TNILNSM_7ScaleInE1ELSO_1EEEEEENS4_6LayoutINS5_IJNSA_ILi2EEESB_SB_EEENS5_IJSB_NSA_ILi0EEESU_EEEEENS5_IJNS4_10UnderscoreESX_SX_EEEEENS4_13SM90_TMA_LOADENS4_14ComposedLayoutINS4_7SwizzleILi3ELi4ELi3EEENS4_18smem_ptr_flag_bitsILi32EEENSR_INS5_IJNSA_ILi8EEENSA_ILi32EEEEEENS5_IJS17_SB_EEEEEEEvNS4_8identityES10_S1B_vS1C_EENS_8epilogue10collective6detail29Sm90TmaWarpSpecializedAdapterINS1F_15DefaultEpilogueIfSI_SI_NS1E_6thread17LinearCombinationIfLi1EffLNS1J_9ScaleType4KindE0ELNS_15FloatRoundStyleE2EfEENS1_15EpilogueDefaultEEEEEvvEEEEvNT_6ParamsE,"",@"SHT_CUDA_INFO"
	.sectionflags	@""
	.align	4


	//----- nvinfo : EIATTR_CUDA_API_VERSION
	.align		4
        /*0000*/ 	.byte	0x04, 0x37
        /*0002*/ 	.short	(.L_21 - .L_20)
.L_20:
        /*0004*/ 	.word	0x00000082


	//----- nvinfo : EIATTR_KPARAM_INFO
	.align		4
.L_21:
        /*0008*/ 	.byte	0x04, 0x17
        /*000a*/ 	.short	(.L_23 - .L_22)
.L_22:
        /*000c*/ 	.word	0x00000000
        /*0010*/ 	.short	0x0000
        /*0012*/ 	.short	0x0070
        /*0014*/ 	.byte	0x00, 0xf0, 0x01, 0x10


	//----- nvinfo : EIATTR_SPARSE_MMA_MASK
	.align		4
.L_23:
        /*0018*/ 	.byte	0x03, 0x50
        /*001a*/ 	.short	0x0000


	//----- nvinfo : EIATTR_MAXREG_COUNT
	.align		4
        /*001c*/ 	.byte	0x03, 0x1b
        /*001e*/ 	.short	0x00a8


	//----- nvinfo : EIATTR_NUM_BARRIERS
	.align		4
        /*0020*/ 	.byte	0x02, 0x4c
        /*0022*/ 	.byte	0x01
	.zero		1


	//----- nvinfo : EIATTR_EXTERNS
	.align		4
        /*0024*/ 	.byte	0x04, 0x0f
        /*0026*/ 	.short	(.L_25 - .L_24)


	//   ....[0]....
	.align		4
.L_24:
        /*0028*/ 	.word	index@(__assertfail)


	//----- nvinfo : EIATTR_MERCURY_ISA_VERSION
	.align		4
.L_25:
        /*002c*/ 	.byte	0x03, 0x5f
        /*002e*/ 	.short	0x0101


	//----- nvinfo : EIATTR_INT_WARP_WIDE_INSTR_OFFSETS
	.align		4
        /*0030*/ 	.byte	0x04, 0x31
        /*0032*/ 	.short	(.L_27 - .L_26)


	//   ....[0]....
.L_26:
        /*0034*/ 	.word	0x000003d0


	//   ....[1]....
        /*0038*/ 	.word	0x000003e0


	//   ....[2]....
        /*003c*/ 	.word	0x000004a0


	//----- nvinfo : EIATTR_COOP_GROUP_MASK_REGIDS
	.align		4
.L_27:
        /*0040*/ 	.byte	0x04, 0x29
        /*0042*/ 	.short	(.L_29 - .L_28)


	//   ....[0]....
.L_28:
        /*0044*/ 	.word	0xffffffff


	//   ....[1]....
        /*0048*/ 	.word	0xffffffff


	//   ....[2]....
        /*004c*/ 	.word	0xffffffff


	//   ....[3]....
        /*0050*/ 	.word	0xffffffff


	//   ....[4]....
        /*0054*/ 	.word	0xffffffff


	//----- nvinfo : EIATTR_COOP_GROUP_INSTR_OFFSETS
	.align		4
.L_29:
        /*0058*/ 	.byte	0x04, 0x28
        /*005a*/ 	.short	(.L_31 - .L_30)


	//   ....[0]....
.L_30:
        /*005c*/ 	.word	0x00000060


	//   ....[1]....
        /*0060*/ 	.word	0x00000070


	//   ....[2]....
        /*0064*/ 	.word	0x00000130


	//   ....[3]....
        /*0068*/ 	.word	0x000002a0


	//   ....[4]....
        /*006c*/ 	.word	0x000011a0


	//----- nvinfo : EIATTR_REG_RECONFIG
	.align		4
.L_31:
        /*0070*/ 	.byte	0x01, 0x54
	.zero		2


	//----- nvinfo : EIATTR_SYSCALL_OFFSETS
	.align		4
        /*0074*/ 	.byte	0x04, 0x46
        /*0076*/ 	.short	(.L_33 - .L_32)


	//   ....[0]....
.L_32:
        /*0078*/ 	.word	0x00001390


	//----- nvinfo : EIATTR_MBARRIER_INSTR_OFFSETS
	.align		4
.L_33:
        /*007c*/ 	.byte	0x04, 0x39
        /*007e*/ 	.short	(.L_35 - .L_34)


	//   ....[0]....
.L_34:
        /*0080*/ 	.word	0x00000230
        /*0084*/ 	.word	0x000000ff
        /*0088*/ 	.word	0x00000000
        /*008c*/ 	.short	0x0100
        /*008e*/ 	.byte	0x08
	.zero		1


	//   ....[1]....
        /*0090*/ 	.word	0x00000240
        /*0094*/ 	.word	0x000000ff
        /*0098*/ 	.word	0x00000018
        /*009c*/ 	.short	0x0100
        /*009e*/ 	.byte	0x08
	.zero		1


	//   ....[2]....
        /*00a0*/ 	.word	0x00000250
        /*00a4*/ 	.word	0x000000ff
        /*00a8*/ 	.word	0x00000008
        /*00ac*/ 	.short	0x0100
        /*00ae*/ 	.byte	0x08
	.zero		1


	//   ....[3]....
        /*00b0*/ 	.word	0x00000260
        /*00b4*/ 	.word	0x000000ff
        /*00b8*/ 	.word	0x00000020
        /*00bc*/ 	.short	0x0100
        /*00be*/ 	.byte	0x08
	.zero		1


	//   ....[4]....
        /*00c0*/ 	.word	0x00000270
        /*00c4*/ 	.word	0x000000ff
        /*00c8*/ 	.word	0x00000010
        /*00cc*/ 	.short	0x0100
        /*00ce*/ 	.byte	0x08
	.zero		1


	//   ....[5]....
        /*00d0*/ 	.word	0x00000280
        /*00d4*/ 	.word	0x000000ff
        /*00d8*/ 	.word	0x00000028
        /*00dc*/ 	.short	0x0100
        /*00de*/ 	.byte	0x08
	.zero		1


	//   ....[6]....
        /*00e0*/ 	.word	0x00000520
        /*00e4*/ 	.word	0x000000ff
        /*00e8*/ 	.word	0x00000040
        /*00ec*/ 	.short	0x0100
        /*00ee*/ 	.byte	0x08
	.zero		1


	//   ....[7]....
        /*00f0*/ 	.word	0x000005a0
        /*00f4*/ 	.word	0x000000ff
        /*00f8*/ 	.word	0x00000048
        /*00fc*/ 	.short	0x0100
        /*00fe*/ 	.byte	0x08
	.zero		1


	//   ....[8]....
        /*0100*/ 	.word	0x00001410
        /*0104*/ 	.word	0x00000003
        /*0108*/ 	.word	0x00000000
        /*010c*/ 	.short	0x010a
        /*010e*/ 	.byte	0x3f
	.zero		1


	//   ....[9]....
        /*0110*/ 	.word	0x00001470
        /*0114*/ 	.word	0x00000003
        /*0118*/ 	.word	0x00000000
        /*011c*/ 	.short	0x010a
        /*011e*/ 	.byte	0x3f
	.zero		1


	//   ....[10]....
        /*0120*/ 	.word	0x00001980
        /*0124*/ 	.word	0x000000ff
        /*0128*/ 	.word	0x00000000
        /*012c*/ 	.short	0x010a
        /*012e*/ 	.byte	0x08
	.zero		1


	//   ....[11]....
        /*0130*/ 	.word	0x000019c0
        /*0134*/ 	.word	0x000000ff
        /*0138*/ 	.word	0x00000000
        /*013c*/ 	.short	0x010a
        /*013e*/ 	.byte	0x08
	.zero		1


	//   ....[12]....
        /*0140*/ 	.word	0x00001de0
        /*0144*/ 	.word	0x000000ff
        /*0148*/ 	.word	0x00000000
        /*014c*/ 	.short	0x0101
        /*014e*/ 	.byte	0x07
	.zero		1


	//   ....[13]....
        /*0150*/ 	.word	0x00001fc0
        /*0154*/ 	.word	0x000000ff
        /*0158*/ 	.word	0x00000000
        /*015c*/ 	.short	0x0101
        /*015e*/ 	.byte	0x06
	.zero		1


	//   ....[14]....
        /*0160*/ 	.word	0x00004cc0
        /*0164*/ 	.word	0x0000000e
        /*0168*/ 	.word	0x00000018
        /*016c*/ 	.short	0x010a
        /*016e*/ 	.byte	0x3f
	.zero		1


	//   ....[15]....
        /*0170*/ 	.word	0x00005110
        /*0174*/ 	.word	0x00000006
        /*0178*/ 	.word	0x00000048
        /*017c*/ 	.short	0x0101
        /*017e*/ 	.byte	0x3f
	.zero		1


	//   ....[16]....
        /*0180*/ 	.word	0x00005830
        /*0184*/ 	.word	0x00000007
        /*0188*/ 	.word	0x00000000
        /*018c*/ 	.short	0x010a
        /*018e*/ 	.byte	0x3f
	.zero		1


	//   ....[17]....
        /*0190*/ 	.word	0x000058b0
        /*0194*/ 	.word	0x00000009
        /*0198*/ 	.word	0x00000000
        /*019c*/ 	.short	0x010a
        /*019e*/ 	.byte	0x3f
	.zero		1


	//   ....[18]....
        /*01a0*/ 	.word	0x00005940
        /*01a4*/ 	.word	0x00000003
        /*01a8*/ 	.word	0x00000000
        /*01ac*/ 	.short	0x010a
        /*01ae*/ 	.byte	0x3f
	.zero		1


	//   ....[19]....
        /*01b0*/ 	.word	0x000059a0
        /*01b4*/ 	.word	0x00000003
        /*01b8*/ 	.word	0x00000000
        /*01bc*/ 	.short	0x010a
        /*01be*/ 	.byte	0x3f
	.zero		1


	//   ....[20]....
        /*01c0*/ 	.word	0x00005a00
        /*01c4*/ 	.word	0x00000004
        /*01c8*/ 	.word	0x00000000
        /*01cc*/ 	.short	0x010a
        /*01ce*/ 	.byte	0x3f
	.zero		1


	//   ....[21]....
        /*01d0*/ 	.word	0x00005ad0
        /*01d4*/ 	.word	0x0000000e
        /*01d8*/ 	.word	0x00000018
        /*01dc*/ 	.short	0x010a
        /*01de*/ 	.byte	0x3f
	.zero		1


	//   ....[22]....
        /*01e0*/ 	.word	0x00005ba0
        /*01e4*/ 	.word	0x00000007
        /*01e8*/ 	.word	0x00000000
        /*01ec*/ 	.short	0x010a
        /*01ee*/ 	.byte	0x3f
	.zero		1


	//   ....[23]....
        /*01f0*/ 	.word	0x00005bf0
        /*01f4*/ 	.word	0x00000009
        /*01f8*/ 	.word	0x00000000
        /*01fc*/ 	.short	0x010a
        /*01fe*/ 	.byte	0x3f
	.zero		1


	//----- nvinfo : EIATTR_NUM_MBARRIERS
	.align		4
.L_35:
        /*0200*/ 	.byte	0x03, 0x38
        /*0202*/ 	.short	0x0008


	//----- nvinfo : EIATTR_EXIT_INSTR_OFFSETS
	.align		4
        /*0204*/ 	.byte	0x04, 0x1c
        /*0206*/ 	.short	(.L_37 - .L_36)


	//   ....[0]....
.L_36:
        /*0208*/ 	.word	0x00000640


	//   ....[1]....
        /*020c*/ 	.word	0x00000f00


	//   ....[2]....
        /*0210*/ 	.word	0x000043a0


	//   ....[3]....
        /*0214*/ 	.word	0x000049d0


	//   ....[4]....
        /*0218*/ 	.word	0x00005990


	//----- nvinfo : EIATTR_MAX_THREADS
	.align		4
.L_37:
        /*021c*/ 	.byte	0x04, 0x05
        /*021e*/ 	.short	(.L_39 - .L_38)
.L_38:
        /*0220*/ 	.word	0x00000180
        /*0224*/ 	.word	0x00000001
        /*0228*/ 	.word	0x00000001


	//----- nvinfo : EIATTR_CRS_STACK_SIZE
	.align		4
.L_39:
        /*022c*/ 	.byte	0x04, 0x1e
        /*022e*/ 	.short	(.L_41 - .L_40)
.L_40:
        /*0230*/ 	.word	0x00000000


	//----- nvinfo : EIATTR_CBANK_PARAM_SIZE
	.align		4
.L_41:
        /*0234*/ 	.byte	0x03, 0x19
        /*0236*/ 	.short	0x0470


	//----- nvinfo : EIATTR_PARAM_CBANK
	.align		4
        /*0238*/ 	.byte	0x04, 0x0a
        /*023a*/ 	.short	(.L_43 - .L_42)
	.align		4
.L_42:
        /*023c*/ 	.word	index@(.nv.constant0._ZN7cutlass13device_kernelINS_4gemm6kernel13GemmUniversalIN4cute5tupleIJiiiiEEENS1_10collective13CollectiveMmaINS1_34MainloopSm90TmaGmmaWarpSpecializedILi3ENS5_IJNS4_1CILi1EEESB_SB_EEENS1_35KernelTmaWarpSpecializedCooperativeEEENS5_IJNSA_ILi128EEENSA_ILi64EEESG_EEEfNS5_IJlSB_lEEEfSI_NS4_8TiledMMAINS4_8MMA_AtomIJNS4_4SM904GMMA29MMA_64x64x8_F32TF32TF32_SS_TNILNSM_7ScaleInE1ELSO_1EEEEEENS4_6LayoutINS5_IJNSA_ILi2EEESB_SB_EEENS5_IJSB_NSA_ILi0EEESU_EEEEENS5_IJNS4_10UnderscoreESX_SX_EEEEENS4_13SM90_TMA_LOADENS4_14ComposedLayoutINS4_7SwizzleILi3ELi4ELi3EEENS4_18smem_ptr_flag_bitsILi32EEENSR_INS5_IJNSA_ILi8EEENSA_ILi32EEEEEENS5_IJS17_SB_EEEEEEEvNS4_8identityES10_S1B_vS1C_EENS_8epilogue10collective6detail29Sm90TmaWarpSpecializedAdapterINS1F_15DefaultEpilogueIfSI_SI_NS1E_6thread17LinearCombinationIfLi1EffLNS1J_9ScaleType4KindE0ELNS_15FloatRoundStyleE2EfEENS1_15EpilogueDefaultEEEEEvvEEEEvNT_6ParamsE)
        /*0240*/ 	.short	0x0210
        /*0242*/ 	.short	0x0470


	//----- nvinfo : EIATTR_SW_WAR
	.align		4
.L_43:
        /*0244*/ 	.byte	0x04, 0x36
        /*0246*/ 	.short	(.L_45 - .L_44)
.L_44:
        /*0248*/ 	.word	0x00000008
.L_45:


//--------------------- .nv.callgraph             --------------------------
	.section	.nv.callgraph,"",@"SHT_CUDA_CALLGRAPH"
	.align	4
	.sectionentsize	8
	.align		4
        /*0000*/ 	.word	0x00000000
	.align		4
        /*0004*/ 	.word	0xffffffff
	.align		4
        /*0008*/ 	.word	index@(_ZN7cutlass13device_kernelINS_4gemm6kernel13GemmUniversalIN4cute5tupleIJiiiiEEENS1_10collective13CollectiveMmaINS1_34MainloopSm90TmaGmmaWarpSpecializedILi3ENS5_IJNS4_1CILi1EEESB_SB_EEENS1_35KernelTmaWarpSpecializedCooperativeEEENS5_IJNSA_ILi128EEENSA_ILi64EEESG_EEEfNS5_IJlSB_lEEEfSI_NS4_8TiledMMAINS4_8MMA_AtomIJNS4_4SM904GMMA29MMA_64x64x8_F32TF32TF32_SS_TNILNSM_7ScaleInE1ELSO_1EEEEEENS4_6LayoutINS5_IJNSA_ILi2EEESB_SB_EEENS5_IJSB_NSA_ILi0EEESU_EEEEENS5_IJNS4_10UnderscoreESX_SX_EEEEENS4_13SM90_TMA_LOADENS4_14ComposedLayoutINS4_7SwizzleILi3ELi4ELi3EEENS4_18smem_ptr_flag_bitsILi32EEENSR_INS5_IJNSA_ILi8EEENSA_ILi32EEEEEENS5_IJS17_SB_EEEEEEEvNS4_8identityES10_S1B_vS1C_EENS_8epilogue10collective6detail29Sm90TmaWarpSpecializedAdapterINS1F_15DefaultEpilogueIfSI_SI_NS1E_6thread17LinearCombinationIfLi1EffLNS1J_9ScaleType4KindE0ELNS_15FloatRoundStyleE2EfEENS1_15EpilogueDefaultEEEEEvvEEEEvNT_6ParamsE)
	.align		4
        /*000c*/ 	.word	index@(__assertfail)
	.align		4
        /*0010*/ 	.word	0x00000000
	.align		4
        /*0014*/ 	.word	0xfffffffe
	.align		4
        /*0018*/ 	.word	0x00000000
	.align		4
        /*001c*/ 	.word	0xfffffffd
	.align		4
        /*0020*/ 	.word	0x00000000
	.align		4
        /*0024*/ 	.word	0xfffffffc


//--------------------- .nv.constant4             --------------------------
	.section	.nv.constant4,"a",@progbits
	.align	8
	.align		8
.nv.constant4:
        /*0000*/ 	.dword	__assertfail
	.align		8
        /*0008*/ 	.dword	__unnamed_1
	.align		8
        /*0010*/ 	.dword	_ZN40_INTERNAL_d817c0ef_4_k_cu_115a6f78_232854cuda3std3__45__cpo5beginE
	.align		8
        /*0018*/ 	.dword	_ZN40_INTERNAL_d817c0ef_4_k_cu_115a6f78_232854cuda3std3__45__cpo3endE
	.align		8
        /*0020*/ 	.dword	_ZN40_INTERNAL_d817c0ef_4_k_cu_115a6f78_232854cuda3std3__45__cpo6cbeginE
	.align		8
        /*0028*/ 	.dword	_ZN40_INTERNAL_d817c0ef_4_k_cu_115a6f78_232854cuda3std3__45__cpo4cendE
	.align		8
        /*0030*/ 	.dword	_ZN40_INTERNAL_d817c0ef_4_k_cu_115a6f78_232854cuda3std3__442_GLOBAL__N__d817c0ef_4_k_cu_115a6f78_232856ignoreE
	.align		8
        /*0038*/ 	.dword	_ZN40_INTERNAL_d817c0ef_4_k_cu_115a6f78_232854cuda3std3__419piecewise_constructE
	.align		8
        /*0040*/ 	.dword	_ZN40_INTERNAL_d817c0ef_4_k_cu_115a6f78_232854cuda3std3__48in_placeE
	.align		8
        /*0048*/ 	.dword	_ZN40_INTERNAL_d817c0ef_4_k_cu_115a6f78_232854cuda3std6ranges3__45__cpo4swapE
	.align		8
        /*0050*/ 	.dword	_ZN40_INTERNAL_d817c0ef_4_k_cu_115a6f78_232854cuda3std6ranges3__45__cpo9iter_moveE
	.align		8
        /*0058*/ 	.dword	_ZN40_INTERNAL_d817c0ef_4_k_cu_115a6f78_232854cute7productE
	.align		8
        /*0060*/ 	.dword	_ZN40_INTERNAL_d817c0ef_4_k_cu_115a6f78_232854cute1_E
	.align		8
        /*0068*/ 	.dword	$str$22
	.align		8
        /*0070*/ 	.dword	$str$23


//--------------------- .text._ZN7cutlass13device_kernelINS_4gemm6kernel13GemmUniversalIN4cute5tupleIJiiiiEEENS1_10collective13CollectiveMmaINS1_34MainloopSm90TmaGmmaWarpSpecializedILi3ENS5_IJNS4_1CILi1EEESB_SB_EEENS1_35KernelTmaWarpSpecializedCooperativeEEENS5_IJNSA_ILi128EEENSA_ILi64EEESG_EEEfNS5_IJlSB_lEEEfSI_NS4_8TiledMMAINS4_8MMA_AtomIJNS4_4SM904GMMA29MMA_64x64x8_F32TF32TF32_SS_TNILNSM_7ScaleInE1ELSO_1EEEEEENS4_6LayoutINS5_IJNSA_ILi2EEESB_SB_EEENS5_IJSB_NSA_ILi0EEESU_EEEEENS5_IJNS4_10UnderscoreESX_SX_EEEEENS4_13SM90_TMA_LOADENS4_14ComposedLayoutINS4_7SwizzleILi3ELi4ELi3EEENS4_18smem_ptr_flag_bitsILi32EEENSR_INS5_IJNSA_ILi8EEENSA_ILi32EEEEEENS5_IJS17_SB_EEEEEEEvNS4_8identityES10_S1B_vS1C_EENS_8epilogue10collective6detail29Sm90TmaWarpSpecializedAdapterINS1F_15DefaultEpilogueIfSI_SI_NS1E_6thread17LinearCombinationIfLi1EffLNS1J_9ScaleType4KindE0ELNS_15FloatRoundStyleE2EfEENS1_15EpilogueDefaultEEEEEvvEEEEvNT_6ParamsE --------------------------
	.section	.text._ZN7cutlass13device_kernelINS_4gemm6kernel13GemmUniversalIN4cute5tupleIJiiiiEEENS1_10collective13CollectiveMmaINS1_34MainloopSm90TmaGmmaWarpSpecializedILi3ENS5_IJNS4_1CILi1EEESB_SB_EEENS1_35KernelTmaWarpSpecializedCooperativeEEENS5_IJNSA_ILi128EEENSA_ILi64EEESG_EEEfNS5_IJlSB_lEEEfSI_NS4_8TiledMMAINS4_8MMA_AtomIJNS4_4SM904GMMA29MMA_64x64x8_F32TF32TF32_SS_TNILNSM_7ScaleInE1ELSO_1EEEEEENS4_6LayoutINS5_IJNSA_ILi2EEESB_SB_EEENS5_IJSB_NSA_ILi0EEESU_EEEEENS5_IJNS4_10UnderscoreESX_SX_EEEEENS4_13SM90_TMA_LOADENS4_14ComposedLayoutINS4_7SwizzleILi3ELi4ELi3EEENS4_18smem_ptr_flag_bitsILi32EEENSR_INS5_IJNSA_ILi8EEENSA_ILi32EEEEEENS5_IJS17_SB_EEEEEEEvNS4_8identityES10_S1B_vS1C_EENS_8epilogue10collective6detail29Sm90TmaWarpSpecializedAdapterINS1F_15DefaultEpilogueIfSI_SI_NS1E_6thread17LinearCombinationIfLi1EffLNS1J_9ScaleType4KindE0ELNS_15FloatRoundStyleE2EfEENS1_15EpilogueDefaultEEEEEvvEEEEvNT_6ParamsE,"ax",@progbits
	.align	128
.text._ZN7cutlass13device_kernelINS_4gemm6kernel13GemmUniversalIN4cute5tupleIJiiiiEEENS1_10collective13CollectiveMmaINS1_34MainloopSm90TmaGmmaWarpSpecializedILi3ENS5_IJNS4_1CILi1EEESB_SB_EEENS1_35KernelTmaWarpSpecializedCooperativeEEENS5_IJNSA_ILi128EEENSA_ILi64EEESG_EEEfNS5_IJlSB_lEEEfSI_NS4_8TiledMMAINS4_8MMA_AtomIJNS4_4SM904GMMA29MMA_64x64x8_F32TF32TF32_SS_TNILNSM_7ScaleInE1ELSO_1EEEEEENS4_6LayoutINS5_IJNSA_ILi2EEESB_SB_EEENS5_IJSB_NSA_ILi0EEESU_EEEEENS5_IJNS4_10UnderscoreESX_SX_EEEEENS4_13SM90_TMA_LOADENS4_14ComposedLayoutINS4_7SwizzleILi3ELi4ELi3EEENS4_18smem_ptr_flag_bitsILi32EEENSR_INS5_IJNSA_ILi8EEENSA_ILi32EEEEEENS5_IJS17_SB_EEEEEEEvNS4_8identityES10_S1B_vS1C_EENS_8epilogue10collective6detail29Sm90TmaWarpSpecializedAdapterINS1F_15DefaultEpilogueIfSI_SI_NS1E_6thread17LinearCombinationIfLi1EffLNS1J_9ScaleType4KindE0ELNS_15FloatRoundStyleE2EfEENS1_15EpilogueDefaultEEEEEvvEEEEvNT_6ParamsE:
        .type           _ZN7cutlass13device_kernelINS_4gemm6kernel13GemmUniversalIN4cute5tupleIJiiiiEEENS1_10collective13CollectiveMmaINS1_34MainloopSm90TmaGmmaWarpSpecializedILi3ENS5_IJNS4_1CILi1EEESB_SB_EEENS1_35KernelTmaWarpSpecializedCooperativeEEENS5_IJNSA_ILi128EEENSA_ILi64EEESG_EEEfNS5_IJlSB_lEEEfSI_NS4_8TiledMMAINS4_8MMA_AtomIJNS4_4SM904GMMA29MMA_64x64x8_F32TF32TF32_SS_TNILNSM_7ScaleInE1ELSO_1EEEEEENS4_6LayoutINS5_IJNSA_ILi2EEESB_SB_EEENS5_IJSB_NSA_ILi0EEESU_EEEEENS5_IJNS4_10UnderscoreESX_SX_EEEEENS4_13SM90_TMA_LOADENS4_14ComposedLayoutINS4_7SwizzleILi3ELi4ELi3EEENS4_18smem_ptr_flag_bitsILi32EEENSR_INS5_IJNSA_ILi8EEENSA_ILi32EEEEEENS5_IJS17_SB_EEEEEEEvNS4_8identityES10_S1B_vS1C_EENS_8epilogue10collective6detail29Sm90TmaWarpSpecializedAdapterINS1F_15DefaultEpilogueIfSI_SI_NS1E_6thread17LinearCombinationIfLi1EffLNS1J_9ScaleType4KindE0ELNS_15FloatRoundStyleE2EfEENS1_15EpilogueDefaultEEEEEvvEEEEvNT_6ParamsE,@function
        .size           _ZN7cutlass13device_kernelINS_4gemm6kernel13GemmUniversalIN4cute5tupleIJiiiiEEENS1_10collective13CollectiveMmaINS1_34MainloopSm90TmaGmmaWarpSpecializedILi3ENS5_IJNS4_1CILi1EEESB_SB_EEENS1_35KernelTmaWarpSpecializedCooperativeEEENS5_IJNSA_ILi128EEENSA_ILi64EEESG_EEEfNS5_IJlSB_lEEEfSI_NS4_8TiledMMAINS4_8MMA_AtomIJNS4_4SM904GMMA29MMA_64x64x8_F32TF32TF32_SS_TNILNSM_7ScaleInE1ELSO_1EEEEEENS4_6LayoutINS5_IJNSA_ILi2EEESB_SB_EEENS5_IJSB_NSA_ILi0EEESU_EEEEENS5_IJNS4_10UnderscoreESX_SX_EEEEENS4_13SM90_TMA_LOADENS4_14ComposedLayoutINS4_7SwizzleILi3ELi4ELi3EEENS4_18smem_ptr_flag_bitsILi32EEENSR_INS5_IJNSA_ILi8EEENSA_ILi32EEEEEENS5_IJS17_SB_EEEEEEEvNS4_8identityES10_S1B_vS1C_EENS_8epilogue10collective6detail29Sm90TmaWarpSpecializedAdapterINS1F_15DefaultEpilogueIfSI_SI_NS1E_6thread17LinearCombinationIfLi1EffLNS1J_9ScaleType4KindE0ELNS_15FloatRoundStyleE2EfEENS1_15EpilogueDefaultEEEEEvvEEEEvNT_6ParamsE,(.L_x_128 - _ZN7cutlass13device_kernelINS_4gemm6kernel13GemmUniversalIN4cute5tupleIJiiiiEEENS1_10collective13CollectiveMmaINS1_34MainloopSm90TmaGmmaWarpSpecializedILi3ENS5_IJNS4_1CILi1EEESB_SB_EEENS1_35KernelTmaWarpSpecializedCooperativeEEENS5_IJNSA_ILi128EEENSA_ILi64EEESG_EEEfNS5_IJlSB_lEEEfSI_NS4_8TiledMMAINS4_8MMA_AtomIJNS4_4SM904GMMA29MMA_64x64x8_F32TF32TF32_SS_TNILNSM_7ScaleInE1ELSO_1EEEEEENS4_6LayoutINS5_IJNSA_ILi2EEESB_SB_EEENS5_IJSB_NSA_ILi0EEESU_EEEEENS5_IJNS4_10UnderscoreESX_SX_EEEEENS4_13SM90_TMA_LOADENS4_14ComposedLayoutINS4_7SwizzleILi3ELi4ELi3EEENS4_18smem_ptr_flag_bitsILi32EEENSR_INS5_IJNSA_ILi8EEENSA_ILi32EEEEEENS5_IJS17_SB_EEEEEEEvNS4_8identityES10_S1B_vS1C_EENS_8epilogue10collective6detail29Sm90TmaWarpSpecializedAdapterINS1F_15DefaultEpilogueIfSI_SI_NS1E_6thread17LinearCombinationIfLi1EffLNS1J_9ScaleType4KindE0ELNS_15FloatRoundStyleE2EfEENS1_15EpilogueDefaultEEEEEvvEEEEvNT_6ParamsE)
        .other          _ZN7cutlass13device_kernelINS_4gemm6kernel13GemmUniversalIN4cute5tupleIJiiiiEEENS1_10collective13CollectiveMmaINS1_34MainloopSm90TmaGmmaWarpSpecializedILi3ENS5_IJNS4_1CILi1EEESB_SB_EEENS1_35KernelTmaWarpSpecializedCooperativeEEENS5_IJNSA_ILi128EEENSA_ILi64EEESG_EEEfNS5_IJlSB_lEEEfSI_NS4_8TiledMMAINS4_8MMA_AtomIJNS4_4SM904GMMA29MMA_64x64x8_F32TF32TF32_SS_TNILNSM_7ScaleInE1ELSO_1EEEEEENS4_6LayoutINS5_IJNSA_ILi2EEESB_SB_EEENS5_IJSB_NSA_ILi0EEESU_EEEEENS5_IJNS4_10UnderscoreESX_SX_EEEEENS4_13SM90_TMA_LOADENS4_14ComposedLayoutINS4_7SwizzleILi3ELi4ELi3EEENS4_18smem_ptr_flag_bitsILi32EEENSR_INS5_IJNSA_ILi8EEENSA_ILi32EEEEEENS5_IJS17_SB_EEEEEEEvNS4_8identityES10_S1B_vS1C_EENS_8epilogue10collective6detail29Sm90TmaWarpSpecializedAdapterINS1F_15DefaultEpilogueIfSI_SI_NS1E_6thread17LinearCombinationIfLi1EffLNS1J_9ScaleType4KindE0ELNS_15FloatRoundStyleE2EfEENS1_15EpilogueDefaultEEEEEvvEEEEvNT_6ParamsE,@"STO_CUDA_ENTRY STV_DEFAULT"
_ZN7cutlass13device_kernelINS_4gemm6kernel13GemmUniversalIN4cute5tupleIJiiiiEEENS1_10collective13CollectiveMmaINS1_34MainloopSm90TmaGmmaWarpSpecializedILi3ENS5_IJNS4_1CILi1EEESB_SB_EEENS1_35KernelTmaWarpSpecializedCooperativeEEENS5_IJNSA_ILi128EEENSA_ILi64EEESG_EEEfNS5_IJlSB_lEEEfSI_NS4_8TiledMMAINS4_8MMA_AtomIJNS4_4SM904GMMA29MMA_64x64x8_F32TF32TF32_SS_TNILNSM_7ScaleInE1ELSO_1EEEEEENS4_6LayoutINS5_IJNSA_ILi2EEESB_SB_EEENS5_IJSB_NSA_ILi0EEESU_EEEEENS5_IJNS4_10UnderscoreESX_SX_EEEEENS4_13SM90_TMA_LOADENS4_14ComposedLayoutINS4_7SwizzleILi3ELi4ELi3EEENS4_18smem_ptr_flag_bitsILi32EEENSR_INS5_IJNSA_ILi8EEENSA_ILi32EEEEEENS5_IJS17_SB_EEEEEEEvNS4_8identityES10_S1B_vS1C_EENS_8epilogue10collective6detail29Sm90TmaWarpSpecializedAdapterINS1F_15DefaultEpilogueIfSI_SI_NS1E_6thread17LinearCombinationIfLi1EffLNS1J_9ScaleType4KindE0ELNS_15FloatRoundStyleE2EfEENS1_15EpilogueDefaultEEEEEvvEEEEvNT_6ParamsE:
[----:B------:R-:W0:Y:S01]  /*0000*/  LDC R1, c[0x0][0x28] ;  /* 0x00000a00ff017b82 */ /* 0x000e220000000800 */
[----:B------:R-:W1:Y:S01]  /*0010*/  S2R R3, SR_TID.X ;  /* 0x0000000000037919 */ /* 0x000e620000002100 */
[----:B------:R-:W-:Y:S01]  /*0020*/  ELECT P0, URZ, PT ;  /* 0x00000000003f782f */ /* 0x000fe20003800000 */
[----:B------:R-:W-:Y:S01]  /*0030*/  BSSY B0, `(.L_x_0) ;  /* 0x000000f000007945 */ /* 0x000fe20003800000 */
[--C-:B-1----:R-:W-:Y:S02]  /*0040*/  SHF.R.U32.HI R0, RZ, 0x5, R3.reuse ;  /* 0x00000005ff007819 */ /* 0x102fe40000011603 */
[----:B------:R-:W-:-:S03]  /*0050*/  SHF.R.U32.HI R14, RZ, 0x7, R3 ;  /* 0x00000007ff0e7819 */ /* 0x000fc60000011603 */
[----:B------:R-:W1:Y:S04]  /*0060*/  SHFL.IDX PT, R4, R0, RZ, 0x1f ;  /* 0x00001fff00047589 */ /* 0x000e6800000e0000 */
[----:B------:R2:W3:Y:S01]  /*0070*/  SHFL.IDX PT, R10, R14, RZ, 0x1f ;  /* 0x00001fff0e0a7589 */ /* 0x0004e200000e0000 */
[----:B-1----:R-:W-:-:S13]  /*0080*/  ISETP.NE.OR P0, PT, R4, RZ, !P0 ;  /* 0x000000ff0400720c */ /* 0x002fda0004705670 */
[----:B0-23--:R-:W-:Y:S05]  /*0090*/  @P0 BRA `(.L_x_1) ;  /* 0x0000000000200947 */ /* 0x00dfea0003800000 */
[----:B------:R-:W-:Y:S02]  /*00a0*/  ULDC.64 UR4, c[0x0][0x198] ;  /* 0x0000660000047ab9 */ /* 0x000fe40000000a00 */
[----:B------:R-:W-:Y:S02]  /*00b0*/  UIADD3 UR6, UP0, UR4, 0xf0, URZ ;  /* 0x000000f004067890 */ /* 0x000fe4000ff1e03f */
[----:B------:R-:W-:Y:S02]  /*00c0*/  UIADD3 UR4, UP1, UR4, 0x1f0, URZ ;  /* 0x000001f004047890 */ /* 0x000fe4000ff3e03f */
[----:B------:R-:W-:Y:S02]  /*00d0*/  UIADD3.X UR7, URZ, UR5, URZ, UP0, !UPT ;  /* 0x000000053f077290 */ /* 0x000fe400087fe43f */
[----:B------:R-:W-:-:S07]  /*00e0*/  UIADD3.X UR5, URZ, UR5, URZ, UP1, !UPT ;  /* 0x000000053f057290 */ /* 0x000fce0008ffe43f */
[----:B------:R0:W-:Y:S02]  /*00f0*/  UTMACCTL.PF [UR6] ;  /* 0x00000000060079b9 */ /* 0x0001e40008040000 */
[----:B------:R0:W-:Y:S02]  /*0100*/  UTMACCTL.PF [UR4] ;  /* 0x00000000040079b9 */ /* 0x0001e40008040000 */
[----:B0-----:R-:W-:Y:S01]  /*0110*/  NOP ;  /* 0x0000000000007918 */ /* 0x001fe20000000000 */
.L_x_1:
[----:B------:R-:W-:Y:S05]  /*0120*/  BSYNC B0 ;  /* 0x0000000000007941 */ /* 0x000fea0003800000 */
.L_x_0:
[----:B------:R-:W0:Y:S02]  /*0130*/  SHFL.IDX PT, R2, R0, RZ, 0x1f ;  /* 0x00001fff00027589 */ /* 0x000e2400000e0000 */
[----:B0-----:R-:W-:-:S13]  /*0140*/  ISETP.NE.AND P0, PT, R2, RZ, PT ;  /* 0x000000ff0200720c */ /* 0x001fda0003f05270 */
[----:B------:R-:W-:Y:S05]  /*0150*/  @P0 BRA `(.L_x_2) ;  /* 0x0000000000500947 */ /* 0x000fea0003800000 */
[----:B------:R-:W0:Y:S01]  /*0160*/  S2UR UR8, SR_CgaCtaId ;  /* 0x00000000000879c3 */ /* 0x000e220000008800 */
[----:B------:R-:W-:Y:S01]  /*0170*/  UMOV UR4, 0x400 ;  /* 0x0000040000047882 */ /* 0x000fe20000000000 */
[----:B------:R-:W-:Y:S01]  /*0180*/  UMOV UR5, 0x1 ;  /* 0x0000000100057882 */ /* 0x000fe20000000000 */
[----:B------:R-:W-:Y:S01]  /*0190*/  UMOV UR6, 0x100 ;  /* 0x0000010000067882 */ /* 0x000fe20000000000 */
[----:B------:R-:W-:Y:S01]  /*01a0*/  ELECT P0, URZ, PT ;  /* 0x00000000003f782f */ /* 0x000fe20003800000 */
[----:B------:R-:W-:-:S04]  /*01b0*/  UIADD3 UR6, -UR6, 0x100000, URZ ;  /* 0x0010000006067890 */ /* 0x000fc8000fffe13f */
[----:B------:R-:W-:Y:S02]  /*01c0*/  USHF.L.U32 UR7, UR6, 0xb, URZ ;  /* 0x0000000b06077899 */ /* 0x000fe4000800063f */
[----:B------:R-:W-:Y:S02]  /*01d0*/  USHF.L.U32 UR6, UR6, 0x1, URZ ;  /* 0x0000000106067899 */ /* 0x000fe4000800063f */
[----:B0-----:R-:W-:Y:S02]  /*01e0*/  ULEA UR8, UR8, UR4, 0x18 ;  /* 0x0000000408087291 */ /* 0x001fe4000f8ec03f */
[----:B------:R-:W-:-:S04]  /*01f0*/  UIADD3 UR4, -UR5, 0x100000, URZ ;  /* 0x0010000005047890 */ /* 0x000fc8000fffe13f */
[----:B------:R-:W-:Y:S02]  /*0200*/  USHF.L.U32 UR5, UR4, 0xb, URZ ;  /* 0x0000000b04057899 */ /* 0x000fe4000800063f */
[----:B------:R-:W-:Y:S01]  /*0210*/  USHF.L.U32 UR4, UR4, 0x1, URZ ;  /* 0x0000000104047899 */ /* 0x000fe2000800063f */
[----:B------:R-:W0:Y:S11]  /*0220*/  FENCE.VIEW.ASYNC.S ;  /* 0x00000000000073c6 */ /* 0x000e360000000000 */
[----:B0-----:R0:W1:Y:S01]  /*0230*/  SYNCS.EXCH.64 URZ, [UR8], UR4 ;  /* 0x00000004083f75b2 */ /* 0x0010620008000100 */
[----:B------:R0:W2:Y:S01]  /*0240*/  SYNCS.EXCH.64 URZ, [UR8+0x18], UR6 ;  /* 0x00001806083f75b2 */ /* 0x0000a20008000100 */
[----:B------:R0:W3:Y:S01]  /*0250*/  SYNCS.EXCH.64 URZ, [UR8+0x8], UR4 ;  /* 0x00000804083f75b2 */ /* 0x0000e20008000100 */
[----:B------:R0:W4:Y:S01]  /*0260*/  SYNCS.EXCH.64 URZ, [UR8+0x20], UR6 ;  /* 0x00002006083f75b2 */ /* 0x0001220008000100 */
[----:B------:R0:W0:Y:S01]  /*0270*/  SYNCS.EXCH.64 URZ, [UR8+0x10], UR4 ;  /* 0x00001004083f75b2 */ /* 0x0000220008000100 */
[----:B------:R0:W0:Y:S01]  /*0280*/  SYNCS.EXCH.64 URZ, [UR8+0x28], UR6 ;  /* 0x00002806083f75b2 */ /* 0x0000220008000100 */
[----:B------:R-:W-:Y:S01]  /*0290*/  NOP ;  /* 0x0000000000007918 */ /* 0x000fe20000000000 */
.L_x_2:
[----:B------:R-:W5:Y:S01]  /*02a0*/  SHFL.IDX PT, R0, R0, RZ, 0x1f ;  /* 0x00001fff00007589 */ /* 0x000f6200000e0000 */
[----:B------:R-:W-:Y:S01]  /*02b0*/  ELECT P0, URZ, PT ;  /* 0x00000000003f782f */ /* 0x000fe20003800000 */
[----:B------:R-:W1:Y:S01]  /*02c0*/  LDC R2, c[0x0][0x65c] ;  /* 0x00019700ff027b82 */ /* 0x000e620000000800 */
[----:B------:R-:W-:Y:S01]  /*02d0*/  SHF.R.S32.HI R7, RZ, 0x1f, R4 ;  /* 0x0000001fff077819 */ /* 0x000fe20000011404 */
[----:B------:R-:W2:Y:S01]  /*02e0*/  S2R R5, SR_CTAID.Y ;  /* 0x0000000000057919 */ /* 0x000ea20000002600 */
[----:B0-----:R-:W-:Y:S01]  /*02f0*/  UMOV UR4, 0x20 ;  /* 0x0000002000047882 */ /* 0x001fe20000000000 */
[----:B------:R-:W-:Y:S01]  /*0300*/  NOP ;  /* 0x0000000000007918 */ /* 0x000fe20000000000 */
[----:B------:R-:W-:Y:S01]  /*0310*/  LEA.HI R7, R7, R4, RZ, 0x2 ;  /* 0x0000000407077211 */ /* 0x000fe200078f10ff */
[----:B------:R-:W0:Y:S01]  /*0320*/  S2R R6, SR_CTAID.X ;  /* 0x0000000000067919 */ /* 0x000e220000002500 */
[----:B------:R-:W-:Y:S01]  /*0330*/  ISETP.NE.AND P2, PT, R10, RZ, PT ;  /* 0x000000ff0a00720c */ /* 0x000fe20003f45270 */
[----:B------:R-:W-:Y:S01]  /*0340*/  NOP ;  /* 0x0000000000007918 */ /* 0x000fe20000000000 */
[----:B------:R-:W-:-:S02]  /*0350*/  LOP3.LUT R7, R7, 0xfffffffc, RZ, 0xc0, !PT ;  /* 0xfffffffc07077812 */ /* 0x000fc400078ec0ff */
[----:B-----5:R-:W-:Y:S02]  /*0360*/  ISETP.NE.OR P0, PT, R0, RZ, !P0 ;  /* 0x000000ff0000720c */ /* 0x020fe40004705670 */
[----:B-1----:R-:W-:-:S04]  /*0370*/  ISETP.NE.AND P3, PT, R2, 0x1, PT ;  /* 0x000000010200780c */ /* 0x002fc80003f65270 */
[----:B------:R-:W-:Y:S01]  /*0380*/  P2R R0, PR, RZ, 0x8 ;  /* 0x00000008ff007803 */ /* 0x000fe20000000000 */
[----:B------:R-:W-:Y:S01]  /*0390*/  IMAD.IADD R0, R4, 0x1, -R7 ;  /* 0x0000000104007824 */ /* 0x000fe200078e0a07 */
[----:B------:R-:W-:Y:S01]  /*03a0*/  LOP3.LUT R4, R3, 0x7f, RZ, 0xc0, !PT ;  /* 0x0000007f03047812 */ /* 0x000fe200078ec0ff */
[----:B------:R-:W-:-:S03]  /*03b0*/  IMAD.MOV.U32 R7, RZ, RZ, RZ ;  /* 0x000000ffff077224 */ /* 0x000fc600078e00ff */
[----:B------:R-:W-:Y:S01]  /*03c0*/  ISETP.NE.AND P1, PT, R0, 0x3, PT ;  /* 0x000000030000780c */ /* 0x000fe20003f25270 */
[----:B------:R-:W-:Y:S01]  /*03d0*/  VOTEU.ALL UP0, P0 ;  /* 0x00000000003f7886 */ /* 0x000fe20000000000 */
[----:B------:R-:W-:Y:S01]  /*03e0*/  VOTEU.ALL UP1, P0 ;  /* 0x00000000003f7886 */ /* 0x000fe20000020000 */
[----:B------:R-:W0:Y:S01]  /*03f0*/  @P3 LDC R17, c[0x0][0x10] ;  /* 0x00000400ff113b82 */ /* 0x000e220000000800 */
[----:B--2---:R-:W-:Y:S02]  /*0400*/  @P3 IMAD.MOV.U32 R8, RZ, RZ, R5 ;  /* 0x000000ffff083224 */ /* 0x004fe400078e0005 */
[----:B------:R-:W-:Y:S01]  /*0410*/  @!UP0 UMOV UR6, 0x400 ;  /* 0x0000040000068882 */ /* 0x000fe20000000000 */
[----:B------:R-:W-:-:S04]  /*0420*/  @!UP0 UIADD3 UR4, -UR4, 0x100000, URZ ;  /* 0x0010000004048890 */ /* 0x000fc8000fffe13f */
[----:B------:R-:W-:Y:S02]  /*0430*/  @!UP0 USHF.L.U32 UR5, UR4, 0xb, URZ ;  /* 0x0000000b04058899 */ /* 0x000fe4000800063f */
[----:B------:R-:W-:Y:S01]  /*0440*/  @!UP0 USHF.L.U32 UR4, UR4, 0x1, URZ ;  /* 0x0000000104048899 */ /* 0x000fe2000800063f */
[----:B------:R-:W-:Y:S01]  /*0450*/  @P3 IMAD.MOV.U32 R9, RZ, RZ, RZ ;  /* 0x000000ffff093224 */ /* 0x000fe200078e00ff */
[----:B------:R-:W1:Y:S08]  /*0460*/  @!UP0 S2UR UR7, SR_CgaCtaId ;  /* 0x00000000000789c3 */ /* 0x000e700000008800 */
[----:B------:R-:W2:Y:S01]  /*0470*/  @!P3 LDC R11, c[0x0][0xc] ;  /* 0x00000300ff0bbb82 */ /* 0x000ea20000000800 */
[----:B0-----:R-:W-:Y:S01]  /*0480*/  @P3 IMAD.WIDE.U32 R16, R6, R17, R8 ;  /* 0x0000001106103225 */ /* 0x001fe200078e0008 */
[----:B-1----:R-:W-:Y:S01]  /*0490*/  @!UP0 ULEA UR8, UR7, UR6, 0x18 ;  /* 0x0000000607088291 */ /* 0x002fe2000f8ec03f */
[----:B------:R-:W-:-:S02]  /*04a0*/  VOTEU.ALL UP0, P0 ;  /* 0x00000000003f7886 */ /* 0x000fc40000000000 */
[----:B------:R-:W-:Y:S01]  /*04b0*/  ULDC UR6, c[0x0][0xc] ;  /* 0x0000030000067ab9 */ /* 0x000fe20000000800 */
[----:B------:R-:W-:Y:S01]  /*04c0*/  ISETP.EQ.OR P0, PT, R0, RZ, !P1 ;  /* 0x000000ff0000720c */ /* 0x000fe20004f02670 */
[----:B------:R-:W-:-:S03]  /*04d0*/  ULDC UR7, c[0x0][0x10] ;  /* 0x0000040000077ab9 */ /* 0x000fc60000000800 */
[C---:B------:R-:W-:Y:S01]  /*04e0*/  ISETP.EQ.AND P0, PT, R10.reuse, RZ, P0 ;  /* 0x000000ff0a00720c */ /* 0x040fe20000702270 */
[----:B------:R-:W-:Y:S02]  /*04f0*/  VIADD R10, R10, 0xffffffff ;  /* 0xffffffff0a0a7836 */ /* 0x000fe40000000000 */
[----:B--2---:R-:W-:Y:S01]  /*0500*/  @!P3 IMAD.WIDE.U32 R8, R11, R5, R6 ;  /* 0x000000050b08b225 */ /* 0x004fe200078e0006 */
[----:B------:R-:W0:Y:S02]  /*0510*/  FENCE.VIEW.ASYNC.S ;  /* 0x00000000000073c6 */ /* 0x000e240000000000 */
[----:B0-----:R-:W3:Y:S01]  /*0520*/  @!UP0 SYNCS.EXCH.64 URZ, [UR8+0x40], UR4 ;  /* 0x00004004083f85b2 */ /* 0x001ee20008000100 */
[----:B------:R-:W-:Y:S01]  /*0530*/  SEL R18, RZ, 0x1, !P0 ;  /* 0x00000001ff127807 */ /* 0x000fe20004000000 */
[----:B------:R-:W-:Y:S01]  /*0540*/  @P3 IMAD.MOV.U32 R11, RZ, RZ, RZ ;  /* 0x000000ffff0b3224 */ /* 0x000fe200078e00ff */
[----:B------:R-:W-:Y:S01]  /*0550*/  ISETP.GE.U32.AND P1, PT, R10, 0x2, PT ;  /* 0x000000020a00780c */ /* 0x000fe20003f26070 */
[----:B------:R-:W-:-:S02]  /*0560*/  @!P3 IMAD.MOV.U32 R16, RZ, RZ, R8 ;  /* 0x000000ffff10b224 */ /* 0x000fc400078e0008 */
[----:B------:R-:W-:Y:S01]  /*0570*/  @P3 IMAD.IADD R17, R17, 0x1, R11 ;  /* 0x0000000111113824 */ /* 0x000fe200078e020b */
[----:B------:R-:W-:Y:S01]  /*0580*/  SEL R18, R18, 0x2, P1 ;  /* 0x0000000212127807 */ /* 0x000fe20000800000 */
[----:B------:R-:W-:Y:S01]  /*0590*/  @!P3 IMAD.MOV.U32 R17, RZ, RZ, R9 ;  /* 0x000000ffff11b224 */ /* 0x000fe200078e0009 */
[----:B------:R0:W3:Y:S01]  /*05a0*/  @!UP1 SYNCS.EXCH.64 URZ, [UR8+0x48], UR4 ;  /* 0x00004804083f95b2 */ /* 0x0000e20008000100 */
[----:B------:R-:W-:Y:S01]  /*05b0*/  NOP ;  /* 0x0000000000007918 */ /* 0x000fe20000000000 */
[----:B0-----:R-:W-:-:S03]  /*05c0*/  UIMAD.WIDE.U32 UR4, UR6, UR7, URZ ;  /* 0x00000007060472a5 */ /* 0x001fc6000f8e003f */
[----:B------:R-:W-:Y:S02]  /*05d0*/  ULDC UR6, c[0x0][0x14] ;  /* 0x0000050000067ab9 */ /* 0x000fe40000000800 */
[----:B------:R-:W-:Y:S02]  /*05e0*/  UIMAD.WIDE.U32 UR38, UR4, UR6, URZ ;  /* 0x00000006042672a5 */ /* 0x000fe4000f8e003f */
[----:B------:R-:W-:-:S04]  /*05f0*/  UIMAD UR41, UR5, UR6, URZ ;  /* 0x00000006052972a4 */ /* 0x000fc8000f8e023f */
[----:B------:R-:W-:Y:S01]  /*0600*/  UIADD3 UR41, UR39, UR41, URZ ;  /* 0x0000002927297290 */ /* 0x000fe2000fffe03f */
[----:B---34-:R-:W-:Y:S06]  /*0610*/  BAR.SYNC.DEFER_BLOCKING 0x0 ;  /* 0x0000000000007b1d */ /* 0x018fec0000010000 */
[----:B------:R-:W-:Y:S05]  /*0620*/  @!P2 BRA `(.L_x_3) ;  /* 0x0000003c0060a947 */ /* 0x000fea0003800000 */
[----:B------:R-:W-:-:S13]  /*0630*/  ISETP.GT.U32.AND P0, PT, R10, 0x1, PT ;  /* 0x000000010a00780c */ /* 0x000fda0003f04070 */
[----:B------:R-:W-:Y:S05]  /*0640*/  @P0 EXIT ;  /* 0x000000000000094d */ /* 0x000fea0003800000 */
[----:B------:R-:W-:Y:S01]  /*0650*/  ULDC.64 UR4, c[0x0][0x650] ;  /* 0x0001940000047ab9 */ /* 0x000fe20000000a00 */
[----:B------:R-:W-:Y:S01]  /*0660*/  PRMT R0, RZ, 0x7610, R0 ;  /* 0x00007610ff007816 */ /* 0x000fe20000000000 */
[----:B------:R-:W-:Y:S01]  /*0670*/  IMAD.MOV.U32 R69, RZ, RZ, -0x1 ;  /* 0xffffffffff457424 */ /* 0x000fe200078e00ff */
[----:B------:R-:W-:Y:S01]  /*0680*/  ISETP.GE.U32.AND P0, PT, R16, UR4, PT ;  /* 0x0000000410007c0c */ /* 0x000fe2000bf06070 */
[----:B------:R-:W-:Y:S02]  /*0690*/  IMAD.MOV.U32 R68, RZ, RZ, -0x1 ;  /* 0xffffffffff447424 */ /* 0x000fe400078e00ff */
[----:B------:R-:W-:Y:S01]  /*06a0*/  IMAD.MOV.U32 R67, RZ, RZ, -0x1 ;  /* 0xffffffffff437424 */ /* 0x000fe200078e00ff */
[----:B------:R-:W-:-:S13]  /*06b0*/  ISETP.GE.U32.AND.EX P0, PT, R17, UR5, PT, P0 ;  /* 0x0000000511007c0c */ /* 0x000fda000bf06100 */
[----:B------:R-:W-:Y:S05]  /*06c0*/  @P0 BRA `(.L_x_4) ;  /* 0x0000000400540947 */ /* 0x000fea0003800000 */
[----:B------:R-:W0:Y:S01]  /*06d0*/  LDC.64 R20, c[0x0][0x628] ;  /* 0x00018a00ff147b82 */ /* 0x000e220000000a00 */
[----:B------:R-:W-:Y:S02]  /*06e0*/  IMAD.MOV.U32 R8, RZ, RZ, R16 ;  /* 0x000000ffff087224 */ /* 0x000fe400078e0010 */
[----:B------:R-:W-:-:S05]  /*06f0*/  IMAD.MOV.U32 R9, RZ, RZ, R17 ;  /* 0x000000ffff097224 */ /* 0x000fca00078e0011 */
[----:B------:R-:W1:Y:S08]  /*0700*/  LDC R0, c[0x0][0x630] ;  /* 0x00018c00ff007b82 */ /* 0x000e700000000800 */
[----:B------:R-:W2:Y:S01]  /*0710*/  LDC.64 R22, c[0x0][0x620] ;  /* 0x00018800ff167b82 */ /* 0x000ea20000000a00 */
[----:B0-----:R-:W-:-:S04]  /*0720*/  ISETP.NE.U32.AND P0, PT, R20, RZ, PT ;  /* 0x000000ff1400720c */ /* 0x001fc80003f05070 */
[----:B------:R-:W-:-:S13]  /*0730*/  ISETP.NE.AND.EX P0, PT, R21, RZ, PT, P0 ;  /* 0x000000ff1500720c */ /* 0x000fda0003f05300 */
[----:B-12---:R-:W-:Y:S05]  /*0740*/  @!P0 BRA `(.L_x_5) ;  /* 0x0000000000288947 */ /* 0x006fea0003800000 */
[----:B------:R-:W0:Y:S02]  /*0750*/  LDC R13, c[0x0][0x634] ;  /* 0x00018d00ff0d7b82 */ /* 0x000e240000000800 */
[----:B0-----:R-:W-:-:S05]  /*0760*/  IADD3 R13, P0, R16, R13, RZ ;  /* 0x0000000d100d7210 */ /* 0x001fca0007f1e0ff */
[----:B------:R-:W-:-:S04]  /*0770*/  IMAD.X R15, RZ, RZ, R17, P0 ;  /* 0x000000ffff0f7224 */ /* 0x000fc800000e0611 */
[----:B------:R-:W-:-:S04]  /*0780*/  IMAD.WIDE.U32 R8, R15, R20, RZ ;  /* 0x000000140f087225 */ /* 0x000fc800078e00ff */
[----:B------:R-:W-:-:S04]  /*0790*/  IMAD.WIDE.U32 R10, P0, R13, R21, R8 ;  /* 0x000000150d0a7225 */ /* 0x000fc80007800008 */
[----:B------:R-:W-:-:S04]  /*07a0*/  IMAD.WIDE.U32 R8, R13, R20, RZ ;  /* 0x000000140d087225 */ /* 0x000fc800078e00ff */
[----:B------:R-:W-:Y:S01]  /*07b0*/  IMAD.X R13, RZ, RZ, RZ, P0 ;  /* 0x000000ffff0d7224 */ /* 0x000fe200000e06ff */
[----:B------:R-:W-:Y:S01]  /*07c0*/  IADD3 RZ, P0, R9, R10, RZ ;  /* 0x0000000a09ff7210 */ /* 0x000fe20007f1e0ff */
[----:B------:R-:W-:-:S04]  /*07d0*/  IMAD.MOV.U32 R12, RZ, RZ, R11 ;  /* 0x000000ffff0c7224 */ /* 0x000fc800078e000b */
[----:B------:R-:W-:-:S08]  /*07e0*/  IMAD.WIDE.U32.X R8, R15, R21, R12, P0 ;  /* 0x000000150f087225 */ /* 0x000fd000000e040c */
.L_x_5:
[-CC-:B------:R-:W-:Y:S01]  /*07f0*/  SHF.R.U64 R67, R8, R0.reuse, R9.reuse ;  /* 0x0000000008437219 */ /* 0x180fe20000001209 */
[----:B------:R-:W0:Y:S01]  /*0800*/  LDC R12, c[0x0][0x618] ;  /* 0x00018600ff0c7b82 */ /* 0x000e220000000800 */
[----:B------:R-:W-:Y:S01]  /*0810*/  SHF.R.U32.HI R7, RZ, R0, R9 ;  /* 0x00000000ff077219 */ /* 0x000fe20000011609 */
[----:B------:R-:W-:Y:S01]  /*0820*/  ULDC UR4, c[0x0][0x150] ;  /* 0x0000540000047ab9 */ /* 0x000fe20000000800 */
[----:B------:R-:W-:Y:S02]  /*0830*/  IADD3 R11, P0, RZ, -R67, RZ ;  /* 0x80000043ff0b7210 */ /* 0x000fe40007f1e0ff */
[----:B------:R-:W-:-:S03]  /*0840*/  I2FP.F32.U32 R0, R6 ;  /* 0x0000000600007245 */ /* 0x000fc60000201000 */
[----:B------:R-:W1:Y:S01]  /*0850*/  LDC.64 R30, c[0x0][0x640] ;  /* 0x00019000ff1e7b82 */ /* 0x000e620000000a00 */
[----:B------:R-:W-:Y:S02]  /*0860*/  IMAD.X R13, RZ, RZ, ~R7, P0 ;  /* 0x000000ffff0d7224 */ /* 0x000fe400000e0e07 */
[----:B------:R-:W-:Y:S01]  /*0870*/  FMUL R0, R0, UR4 ;  /* 0x0000000400007c20 */ /* 0x000fe20008400000 */
[----:B------:R-:W-:Y:S01]  /*0880*/  IMAD.WIDE.U32 R8, R11, R22, R16 ;  /* 0x000000160b087225 */ /* 0x000fe200078e0010 */
[----:B------:R-:W-:-:S03]  /*0890*/  ULDC UR4, c[0x0][0x154] ;  /* 0x0000550000047ab9 */ /* 0x000fc60000000800 */
[----:B------:R-:W-:Y:S01]  /*08a0*/  IMAD R10, R13, R22, RZ ;  /* 0x000000160d0a7224 */ /* 0x000fe200078e02ff */
[----:B------:R-:W2:Y:S01]  /*08b0*/  LDC R7, c[0x0][0x144] ;  /* 0x00005100ff077b82 */ /* 0x000ea20000000800 */
[----:B------:R-:W3:Y:S02]  /*08c0*/  F2I.U32.TRUNC.NTZ R0, R0 ;  /* 0x0000000000007305 */ /* 0x000ee4000020f000 */
[----:B------:R-:W-:-:S04]  /*08d0*/  IMAD R11, R11, R23, R10 ;  /* 0x000000170b0b7224 */ /* 0x000fc800078e020a */
[----:B------:R-:W-:Y:S01]  /*08e0*/  IMAD.IADD R9, R9, 0x1, R11 ;  /* 0x0000000109097824 */ /* 0x000fe200078e020b */
[----:B------:R-:W4:Y:S01]  /*08f0*/  LDC R24, c[0x0][0x608] ;  /* 0x00018200ff187b82 */ /* 0x000f220000000800 */
[----:B------:R-:W-:-:S03]  /*0900*/  IMAD.MOV.U32 R11, RZ, RZ, -0x1 ;  /* 0xffffffffff0b7424 */ /* 0x000fc600078e00ff */
[-CC-:B0-----:R-:W-:Y:S02]  /*0910*/  SHF.R.U64 R22, R8, R12.reuse, R9.reuse ;  /* 0x0000000c08167219 */ /* 0x181fe40000001209 */
[----:B------:R-:W-:Y:S02]  /*0920*/  I2FP.F32.U32 R8, R5 ;  /* 0x0000000500087245 */ /* 0x000fe40000201000 */
[----:B------:R-:W0:Y:S01]  /*0930*/  LDC R28, c[0x0][0x658] ;  /* 0x00019600ff1c7b82 */ /* 0x000e220000000800 */
[----:B-1----:R-:W-:Y:S01]  /*0940*/  ISETP.NE.U32.AND P0, PT, R30, RZ, PT ;  /* 0x000000ff1e00720c */ /* 0x002fe20003f05070 */
[----:B---3--:R-:W-:Y:S02]  /*0950*/  IMAD.MOV R10, RZ, RZ, -R0 ;  /* 0x000000ffff0a7224 */ /* 0x008fe400078e0a00 */
[----:B------:R-:W-:Y:S01]  /*0960*/  FMUL R8, R8, UR4 ;  /* 0x0000000408087c20 */ /* 0x000fe20008400000 */
[----:B------:R-:W-:Y:S02]  /*0970*/  SHF.R.U32.HI R9, RZ, R12, R9 ;  /* 0x0000000cff097219 */ /* 0x000fe40000011609 */
[----:B------:R-:W-:Y:S01]  /*0980*/  ISETP.NE.AND.EX P0, PT, R31, RZ, PT, P0 ;  /* 0x000000ff1f00720c */ /* 0x000fe20003f05300 */
[----:B------:R1:W3:Y:S01]  /*0990*/  F2I.U32.TRUNC.NTZ R15, R8 ;  /* 0x00000008000f7305 */ /* 0x0002e2000020f000 */
[----:B------:R-:W1:Y:S01]  /*09a0*/  LDC R20, c[0x0][0x148] ;  /* 0x00005200ff147b82 */ /* 0x000e620000000800 */
[----:B--2---:R-:W-:-:S07]  /*09b0*/  IMAD R0, R7, R10, R6 ;  /* 0x0000000a07007224 */ /* 0x004fce00078e0206 */
[----:B------:R-:W2:Y:S01]  /*09c0*/  LDC R26, c[0x0][0x600] ;  /* 0x00018000ff1a7b82 */ /* 0x000ea20000000800 */
[-CC-:B----4-:R-:W-:Y:S02]  /*09d0*/  SHF.R.U64 R32, R22, R24.reuse, R9.reuse ;  /* 0x0000001816207219 */ /* 0x190fe40000001209 */
[----:B------:R-:W-:Y:S01]  /*09e0*/  SHF.R.U32.HI R7, RZ, R24, R9 ;  /* 0x00000018ff077219 */ /* 0x000fe20000011609 */
[----:B------:R-:W-:-:S04]  /*09f0*/  IMAD.MOV.U32 R9, RZ, RZ, 0x1 ;  /* 0x00000001ff097424 */ /* 0x000fc800078e00ff */
[----:B------:R-:W4:Y:S01]  /*0a00*/  LDC R21, c[0x0][0x648] ;  /* 0x00019200ff157b82 */ /* 0x000f220000000800 */
[-C--:B0-----:R-:W-:Y:S02]  /*0a10*/  SHF.L.U32 R6, R11, R28.reuse, RZ ;  /* 0x0000001c0b067219 */ /* 0x081fe400000006ff */
[--C-:B------:R-:W-:Y:S02]  /*0a20*/  SHF.R.U64 R24, R32, R28, R7.reuse ;  /* 0x0000001c20187219 */ /* 0x100fe40000001207 */
[----:B------:R-:W-:Y:S02]  /*0a30*/  LOP3.LUT R13, RZ, R6, RZ, 0x33, !PT ;  /* 0x00000006ff0d7212 */ /* 0x000fe400078e33ff */
[-C--:B------:R-:W-:Y:S01]  /*0a40*/  SHF.R.U32.HI R7, RZ, R28.reuse, R7 ;  /* 0x0000001cff077219 */ /* 0x080fe20000011607 */
[----:B------:R-:W0:Y:S01]  /*0a50*/  LDC R23, c[0x0][0x638] ;  /* 0x00018e00ff177b82 */ /* 0x000e220000000800 */
[----:B------:R-:W-:Y:S01]  /*0a60*/  SHF.L.U32 R12, R9, R28, RZ ;  /* 0x0000001c090c7219 */ /* 0x000fe200000006ff */
[----:B------:R-:W-:-:S06]  /*0a70*/  IMAD.MOV.U32 R6, RZ, RZ, R24 ;  /* 0x000000ffff067224 */ /* 0x000fcc00078e0018 */
[----:B------:R-:W0:Y:S01]  /*0a80*/  LDC R69, c[0x0][0x610] ;  /* 0x00018400ff457b82 */ /* 0x000e220000000800 */
[----:B-1-3--:R-:W-:Y:S05]  /*0a90*/  @!P0 BRA `(.L_x_6) ;  /* 0x0000000000288947 */ /* 0x00afea0003800000 */
[----:B------:R-:W1:Y:S02]  /*0aa0*/  LDC R11, c[0x0][0x64c] ;  /* 0x00019300ff0b7b82 */ /* 0x000e640000000800 */
[----:B-1----:R-:W-:-:S05]  /*0ab0*/  IADD3 R11, P0, R24, R11, RZ ;  /* 0x0000000b180b7210 */ /* 0x002fca0007f1e0ff */
        /* <DEDUP_REMOVED lines=8> */
.L_x_6:
[----:B----4-:R-:W-:Y:S01]  /*0b40*/  SHF.R.U64 R6, R6, R21, R7 ;  /* 0x0000001506067219 */ /* 0x010fe20000001207 */
[----:B--2---:R-:W-:Y:S01]  /*0b50*/  VIADD R7, R26, 0xffffffff ;  /* 0xffffffff1a077836 */ /* 0x004fe20000000000 */
[----:B------:R-:W-:Y:S01]  /*0b60*/  LOP3.LUT R13, R32, R13, RZ, 0xc0, !PT ;  /* 0x0000000d200d7212 */ /* 0x000fe200078ec0ff */
[----:B------:R-:W-:Y:S02]  /*0b70*/  IMAD.MOV R15, RZ, RZ, -R15 ;  /* 0x000000ffff0f7224 */ /* 0x000fe400078e0a0f */
[----:B------:R-:W-:Y:S02]  /*0b80*/  IMAD.MOV R8, RZ, RZ, -R6 ;  /* 0x000000ffff087224 */ /* 0x000fe400078e0a06 */
[----:B------:R-:W-:Y:S01]  /*0b90*/  IMAD R13, R12, R6, R13 ;  /* 0x000000060c0d7224 */ /* 0x000fe200078e020d */
[----:B------:R-:W-:Y:S01]  /*0ba0*/  LOP3.LUT R6, R22, R7, RZ, 0xc0, !PT ;  /* 0x0000000716067212 */ /* 0x000fe200078ec0ff */
[----:B------:R-:W-:Y:S02]  /*0bb0*/  @P3 IMAD R0, R20, R15, R5 ;  /* 0x0000000f14003224 */ /* 0x000fe400078e0205 */
[----:B0-----:R-:W-:-:S02]  /*0bc0*/  IMAD R5, R8, R23, R24 ;  /* 0x0000001708057224 */ /* 0x001fc400078e0218 */
[----:B------:R-:W-:Y:S02]  /*0bd0*/  IMAD R69, R13, R69, R0 ;  /* 0x000000450d457224 */ /* 0x000fe400078e0200 */
[----:B------:R-:W-:Y:S02]  /*0be0*/  IMAD R6, R5, R26, R6 ;  /* 0x0000001a05067224 */ /* 0x000fe400078e0206 */
[----:B------:R-:W-:-:S03]  /*0bf0*/  IMAD.MOV.U32 R0, RZ, RZ, 0x1 ;  /* 0x00000001ff007424 */ /* 0x000fc600078e00ff */
[----:B------:R-:W-:Y:S02]  /*0c00*/  SEL R68, R6, R69, !P3 ;  /* 0x0000004506447207 */ /* 0x000fe40005800000 */
[----:B------:R-:W-:-:S07]  /*0c10*/  SEL R69, R69, R6, !P3 ;  /* 0x0000000645457207 */ /* 0x000fce0005800000 */
.L_x_4:
[----:B------:R-:W-:-:S08]  /*0c20*/  NOP ;  /* 0x0000000000007918 */ /* 0x000fd00000000000 */
[----:B------:R-:W0:Y:S02]  /*0c30*/  USETMAXREG.TRY_ALLOC.CTAPOOL UP0, 0xe8 ;  /* 0x000000e8000079c8 */ /* 0x000e240008000600 */
[----:B0-----:R-:W-:-:S13]  /*0c40*/  PLOP3.LUT P0, PT, PT, PT, UP0, 0x80, 0x0 ;  /* 0x000000000000781c */ /* 0x001fda0003f0f008 */
[----:B------:R-:W-:Y:S05]  /*0c50*/  @!P0 BRA `(.L_x_4) ;  /* 0xfffffffc00f08947 */ /* 0x000fea000383ffff */
[----:B------:R-:W-:Y:S01]  /*0c60*/  ULDC.64 UR4, c[0x0][0x598] ;  /* 0x0001660000047ab9 */ /* 0x000fe20000000a00 */
[----:B------:R-:W-:Y:S01]  /*0c70*/  ULDC.64 UR36, c[0x0][0x208] ;  /* 0x0000820000247ab9 */ /* 0x000fe20000000a00 */
[----:B------:R-:W-:-:S04]  /*0c80*/  ISETP.NE.U32.AND P0, PT, RZ, UR4, PT ;  /* 0x00000004ff007c0c */ /* 0x000fc8000bf05070 */
[----:B------:R-:W-:-:S13]  /*0c90*/  ISETP.NE.AND.EX P0, PT, RZ, UR5, PT, P0 ;  /* 0x00000005ff007c0c */ /* 0x000fda000bf05300 */
[----:B------:R-:W-:Y:S05]  /*0ca0*/  @!P0 BRA `(.L_x_7) ;  /* 0x00000000001c8947 */ /* 0x000fea0003800000 */
[----:B------:R-:W0:Y:S02]  /*0cb0*/  LDC.64 R6, c[0x0][0x598] ;  /* 0x00016600ff067b82 */ /* 0x000e240000000a00 */
[----:B0-----:R-:W2:Y:S02]  /*0cc0*/  LDG.E.64 R6, desc[UR36][R6.64] ;  /* 0x0000002406067981 */ /* 0x001ea4000c1e1b00 */
[----:B--2---:R-:W-:-:S04]  /*0cd0*/  ISETP.NE.U32.AND P0, PT, R6, RZ, PT ;  /* 0x000000ff0600720c */ /* 0x004fc80003f05070 */
[----:B------:R-:W-:-:S13]  /*0ce0*/  ISETP.NE.AND.EX P0, PT, R7, RZ, PT, P0 ;  /* 0x000000ff0700720c */ /* 0x000fda0003f05300 */
[----:B------:R-:W-:Y:S05]  /*0cf0*/  @!P0 BRA `(.L_x_7) ;  /* 0x0000000000088947 */ /* 0x000fea0003800000 */
[----:B------:R0:W5:Y:S01]  /*0d00*/  LD.E R19, desc[UR36][R6.64] ;  /* 0x0000002406137980 */ /* 0x000162000c101900 */
[----:B------:R-:W-:Y:S05]  /*0d10*/  BRA `(.L_x_8) ;  /* 0x0000000000247947 */ /* 0x000fea0003800000 */
.L_x_7:
[----:B------:R-:W-:Y:S02]  /*0d20*/  ULDC.64 UR4, c[0x0][0x588] ;  /* 0x0001620000047ab9 */ /* 0x000fe40000000a00 */
[----:B------:R-:W-:-:S04]  /*0d30*/  ISETP.NE.U32.AND P0, PT, RZ, UR4, PT ;  /* 0x00000004ff007c0c */ /* 0x000fc8000bf05070 */
[----:B------:R-:W-:-:S13]  /*0d40*/  ISETP.NE.AND.EX P0, PT, RZ, UR5, PT, P0 ;  /* 0x00000005ff007c0c */ /* 0x000fda000bf05300 */
[----:B------:R-:W-:Y:S05]  /*0d50*/  @!P0 BRA `(.L_x_9) ;  /* 0x00000000000c8947 */ /* 0x000fea0003800000 */
[----:B------:R-:W0:Y:S02]  /*0d60*/  LDC.64 R6, c[0x0][0x588] ;  /* 0x00016200ff067b82 */ /* 0x000e240000000a00 */
[----:B0-----:R1:W5:Y:S01]  /*0d70*/  LDG.E R19, desc[UR36][R6.64] ;  /* 0x0000002406137981 */ /* 0x001362000c1e1900 */
[----:B------:R-:W-:Y:S05]  /*0d80*/  BRA `(.L_x_8) ;  /* 0x0000000000087947 */ /* 0x000fea0003800000 */
.L_x_9:
[----:B------:R-:W-:Y:S02]  /*0d90*/  ULDC UR4, c[0x0][0x580] ;  /* 0x0001600000047ab9 */ /* 0x000fe40000000800 */
[----:B------:R-:W-:-:S07]  /*0da0*/  IMAD.U32 R19, RZ, RZ, UR4 ;  /* 0x00000004ff137e24 */ /* 0x000fce000f8e00ff */
.L_x_8:
[----:B------:R-:W-:Y:S02]  /*0db0*/  ULDC.64 UR4, c[0x0][0x5a0] ;  /* 0x0001680000047ab9 */ /* 0x000fe40000000a00 */
[----:B------:R-:W-:-:S04]  /*0dc0*/  ISETP.NE.U32.AND P0, PT, RZ, UR4, PT ;  /* 0x00000004ff007c0c */ /* 0x000fc8000bf05070 */
[----:B------:R-:W-:-:S13]  /*0dd0*/  ISETP.NE.AND.EX P0, PT, RZ, UR5, PT, P0 ;  /* 0x00000005ff007c0c */ /* 0x000fda000bf05300 */
[----:B------:R-:W-:Y:S05]  /*0de0*/  @!P0 BRA `(.L_x_10) ;  /* 0x00000000001c8947 */ /* 0x000fea0003800000 */
[----:B01----:R-:W0:Y:S02]  /*0df0*/  LDC.64 R6, c[0x0][0x5a0] ;  /* 0x00016800ff067b82 */ /* 0x003e240000000a00 */
[----:B0-----:R-:W2:Y:S02]  /*0e00*/  LDG.E.64 R6, desc[UR36][R6.64] ;  /* 0x0000002406067981 */ /* 0x001ea4000c1e1b00 */
[----:B--2---:R-:W-:-:S04]  /*0e10*/  ISETP.NE.U32.AND P0, PT, R6, RZ, PT ;  /* 0x000000ff0600720c */ /* 0x004fc80003f05070 */
[----:B------:R-:W-:-:S13]  /*0e20*/  ISETP.NE.AND.EX P0, PT, R7, RZ, PT, P0 ;  /* 0x000000ff0700720c */ /* 0x000fda0003f05300 */
[----:B------:R-:W-:Y:S05]  /*0e30*/  @!P0 BRA `(.L_x_10) ;  /* 0x0000000000088947 */ /* 0x000fea0003800000 */
[----:B------:R0:W5:Y:S01]  /*0e40*/  LD.E R56, desc[UR36][R6.64] ;  /* 0x0000002406387980 */ /* 0x000162000c101900 */
[----:B------:R-:W-:Y:S05]  /*0e50*/  BRA `(.L_x_11) ;  /* 0x0000000000247947 */ /* 0x000fea0003800000 */
.L_x_10:
[----:B------:R-:W-:Y:S02]  /*0e60*/  ULDC.64 UR4, c[0x0][0x590] ;  /* 0x0001640000047ab9 */ /* 0x000fe40000000a00 */
[----:B------:R-:W-:-:S04]  /*0e70*/  ISETP.NE.U32.AND P0, PT, RZ, UR4, PT ;  /* 0x00000004ff007c0c */ /* 0x000fc8000bf05070 */
[----:B------:R-:W-:-:S13]  /*0e80*/  ISETP.NE.AND.EX P0, PT, RZ, UR5, PT, P0 ;  /* 0x00000005ff007c0c */ /* 0x000fda000bf05300 */
[----:B------:R-:W-:Y:S05]  /*0e90*/  @!P0 BRA `(.L_x_12) ;  /* 0x00000000000c8947 */ /* 0x000fea0003800000 */
[----:B------:R-:W2:Y:S02]  /*0ea0*/  LDC.64 R56, c[0x0][0x590] ;  /* 0x00016400ff387b82 */ /* 0x000ea40000000a00 */
[----:B--2---:R2:W5:Y:S01]  /*0eb0*/  LDG.E R56, desc[UR36][R56.64] ;  /* 0x0000002438387981 */ /* 0x004562000c1e1900 */
[----:B------:R-:W-:Y:S05]  /*0ec0*/  BRA `(.L_x_11) ;  /* 0x0000000000087947 */ /* 0x000fea0003800000 */
.L_x_12:
[----:B------:R-:W-:Y:S02]  /*0ed0*/  ULDC UR4, c[0x0][0x584] ;  /* 0x0001610000047ab9 */ /* 0x000fe40000000800 */
[----:B------:R-:W-:-:S07]  /*0ee0*/  IMAD.U32 R56, RZ, RZ, UR4 ;  /* 0x00000004ff387e24 */ /* 0x000fce000f8e00ff */
.L_x_11:
[----:B------:R-:W-:-:S13]  /*0ef0*/  LOP3.LUT P0, RZ, R0, 0xff, RZ, 0xc0, !PT ;  /* 0x000000ff00ff7812 */ /* 0x000fda000780c0ff */
[----:B------:R-:W-:Y:S05]  /*0f00*/  @!P0 EXIT ;  /* 0x000000000000894d */ /* 0x000fea0003800000 */
[----:B------:R-:W3:Y:S01]  /*0f10*/  LDC R59, c[0x0][0x658] ;  /* 0x00019600ff3b7b82 */ /* 0x000ee20000000800 */
[----:B------:R-:W-:Y:S01]  /*0f20*/  ULDC.64 UR6, c[0x0][0x288] ;  /* 0x0000a20000067ab9 */ /* 0x000fe20000000a00 */
[----:B------:R-:W-:Y:S01]  /*0f30*/  LOP3.LUT R14, R14, 0x1, RZ, 0xc0, !PT ;  /* 0x000000010e0e7812 */ /* 0x000fe200078ec0ff */
[----:B------:R-:W-:Y:S01]  /*0f40*/  UIADD3 UR4, UR7, 0x3f, URZ ;  /* 0x0000003f07047890 */ /* 0x000fe2000fffe03f */
[----:B------:R-:W-:Y:S01]  /*0f50*/  SHF.R.U32.HI R0, RZ, 0x2, R3 ;  /* 0x00000002ff007819 */ /* 0x000fe20000011603 */
[----:B------:R-:W-:Y:S01]  /*0f60*/  IMAD.U32 R5, RZ, RZ, UR6 ;  /* 0x00000006ff057e24 */ /* 0x000fe2000f8e00ff */
[----:B------:R-:W-:Y:S01]  /*0f70*/  SHF.R.U32.HI R4, RZ, 0x1, R4 ;  /* 0x00000001ff047819 */ /* 0x000fe20000011604 */
[----:B------:R-:W-:Y:S01]  /*0f80*/  USHF.R.S32.HI UR5, URZ, 0x1f, UR4 ;  /* 0x0000001f3f057899 */ /* 0x000fe20008011404 */
[----:B01----:R-:W0:Y:S01]  /*0f90*/  LDC.64 R6, c[0x0][0x5c8] ;  /* 0x00017200ff067b82 */ /* 0x003e220000000a00 */
[----:B------:R-:W-:Y:S01]  /*0fa0*/  LOP3.LUT R60, R3, 0x3, RZ, 0xc0, !PT ;  /* 0x00000003033c7812 */ /* 0x000fe200078ec0ff */
[----:B------:R-:W-:Y:S01]  /*0fb0*/  IMAD.SHL.U32 R9, R14, 0x40, RZ ;  /* 0x000000400e097824 */ /* 0x000fe200078e00ff */
[----:B------:R-:W-:Y:S01]  /*0fc0*/  LOP3.LUT R0, R0, 0x7, RZ, 0xc0, !PT ;  /* 0x0000000700007812 */ /* 0x000fe200078ec0ff */
[----:B------:R-:W-:Y:S01]  /*0fd0*/  ULEA.HI UR5, UR5, UR4, URZ, 0x6 ;  /* 0x0000000405057291 */ /* 0x000fe2000f8f303f */
[----:B------:R-:W-:Y:S01]  /*0fe0*/  LOP3.LUT R23, R4, 0x30, RZ, 0xc0, !PT ;  /* 0x0000003004177812 */ /* 0x000fe200078ec0ff */
[----:B------:R-:W-:Y:S01]  /*0ff0*/  IMAD R60, R60, -0x2, R5 ;  /* 0xfffffffe3c3c7824 */ /* 0x000fe200078e0205 */
[--C-:B------:R-:W-:Y:S01]  /*1000*/  LOP3.LUT R22, R9, 0x40, R0.reuse, 0xe2, !PT ;  /* 0x0000004009167812 */ /* 0x100fe200078ee200 */
[----:B------:R-:W1:Y:S01]  /*1010*/  LDC R63, c[0x0][0x600] ;  /* 0x00018000ff3f7b82 */ /* 0x000e620000000800 */
[----:B------:R-:W-:Y:S01]  /*1020*/  IADD3 R5, RZ, -R23, -R0 ;  /* 0x80000017ff057210 */ /* 0x000fe20007ffe800 */
[----:B------:R-:W-:Y:S01]  /*1030*/  IMAD.MOV.U32 R0, RZ, RZ, -0x1 ;  /* 0xffffffffff007424 */ /* 0x000fe200078e00ff */
[----:B------:R-:W-:Y:S01]  /*1040*/  USHF.R.S32.HI UR43, URZ, 0x6, UR5 ;  /* 0x000000063f2b7899 */ /* 0x000fe20008011405 */
[----:B------:R-:W-:Y:S01]  /*1050*/  IMAD.MOV.U32 R4, RZ, RZ, 0x1 ;  /* 0x00000001ff047424 */ /* 0x000fe200078e00ff */
[C---:B------:R-:W-:Y:S01]  /*1060*/  LOP3.LUT R62, R3.reuse, 0x80, RZ, 0xc0, !PT ;  /* 0x00000080033e7812 */ /* 0x040fe200078ec0ff */
[----:B------:R-:W-:Y:S01]  /*1070*/  IMAD R5, R14, -0x40, R5 ;  /* 0xffffffc00e057824 */ /* 0x000fe200078e0205 */
[----:B------:R-:W-:Y:S01]  /*1080*/  UISETP.LT.AND UP0, UPT, UR43, 0x1, UPT ;  /* 0x000000012b00788c */ /* 0x000fe2000bf01270 */
[----:B---3--:R-:W-:Y:S01]  /*1090*/  SHF.L.U32 R0, R0, R59, RZ ;  /* 0x0000003b00007219 */ /* 0x008fe200000006ff */
[----:B------:R-:W-:Y:S01]  /*10a0*/  ULDC UR4, c[0x0][0x284] ;  /* 0x0000a10000047ab9 */ /* 0x000fe20000000800 */
[----:B------:R-:W-:Y:S01]  /*10b0*/  LOP3.LUT R22, R22, R23, RZ, 0xfc, !PT ;  /* 0x0000001716167212 */ /* 0x000fe200078efcff */
[----:B------:R-:W-:Y:S01]  /*10c0*/  USEL UR44, UR43, 0x1, UP0 ;  /* 0x000000012b2c7887 */ /* 0x000fe20008000000 */
[----:B------:R-:W-:Y:S01]  /*10d0*/  SHF.L.U32 R59, R4, R59, RZ ;  /* 0x0000003b043b7219 */ /* 0x000fe200000006ff */
[----:B------:R-:W-:Y:S01]  /*10e0*/  IMAD.SHL.U32 R61, R3, 0x2, RZ ;  /* 0x00000002033d7824 */ /* 0x000fe200078e00ff */
[----:B------:R-:W-:Y:S01]  /*10f0*/  LOP3.LUT R66, R18, 0x1, RZ, 0xfc, !PT ;  /* 0x0000000112427812 */ /* 0x000fe200078efcff */
[----:B------:R-:W-:Y:S01]  /*1100*/  VIADD R65, R5, UR4 ;  /* 0x0000000405417c36 */ /* 0x000fe20008000000 */
[C---:B0-----:R-:W-:Y:S01]  /*1110*/  SHF.L.U64.HI R58, R6.reuse, 0x3, R7 ;  /* 0x00000003063a7819 */ /* 0x041fe20000010207 */
[----:B--2---:R-:W-:Y:S01]  /*1120*/  IMAD.SHL.U32 R57, R6, 0x8, RZ ;  /* 0x0000000806397824 */ /* 0x004fe200078e00ff */
[----:B------:R-:W-:Y:S01]  /*1130*/  SHF.R.U32.HI R62, RZ, 0x7, R62 ;  /* 0x00000007ff3e7819 */ /* 0x000fe2000001163e */
[----:B------:R-:W-:Y:S01]  /*1140*/  IMAD.MOV.U32 R23, RZ, RZ, RZ ;  /* 0x000000ffff177224 */ /* 0x000fe200078e00ff */
[----:B------:R-:W-:Y:S01]  /*1150*/  LOP3.LUT R64, RZ, R0, RZ, 0x33, !PT ;  /* 0x00000000ff407212 */ /* 0x000fe200078e33ff */
[----:B------:R-:W-:Y:S01]  /*1160*/  UIADD3 UR44, UR43, -UR44, URZ ;  /* 0x8000002c2b2c7290 */ /* 0x000fe2000fffe03f */
[----:B------:R-:W-:Y:S01]  /*1170*/  UMOV UR40, URZ ;  /* 0x0000003f00287c82 */ /* 0x000fe20008000000 */
[----:B-1----:R-:W-:Y:S01]  /*1180*/  VIADD R63, R63, 0xffffffff ;  /* 0xffffffff3f3f7836 */ /* 0x002fe20000000000 */
[----:B------:R-:W-:-:S09]  /*1190*/  UMOV UR42, URZ ;  /* 0x0000003f002a7c82 */ /* 0x000fd20008000000 */
.L_x_94:
[----:B0-----:R-:W0:Y:S01]  /*11a0*/  SHFL.IDX PT, R0, R62, RZ, 0x1f ;  /* 0x00001fff3e007589 */ /* 0x001e2200000e0000 */
[----:B-1----:R-:W1:Y:S01]  /*11b0*/  S2UR UR7, SR_CgaCtaId ;  /* 0x00000000000779c3 */ /* 0x002e620000008800 */
[----:B------:R-:W-:Y:S01]  /*11c0*/  UMOV UR6, 0x400 ;  /* 0x0000040000067882 */ /* 0x000fe20000000000 */
[----:B0-----:R-:W-:Y:S01]  /*11d0*/  R2UR UR4, R0 ;  /* 0x00000000000472ca */ /* 0x001fe200000e0000 */
[----:B-1----:R-:W-:-:S12]  /*11e0*/  ULEA UR46, UR7, UR6, 0x18 ;  /* 0x00000006072e7291 */ /* 0x002fd8000f8ec03f */
[----:B------:R-:W-:-:S04]  /*11f0*/  ULEA.HI UR5, UR4, UR4, URZ, 0x1 ;  /* 0x0000000404057291 */ /* 0x000fc8000f8f083f */
[----:B------:R-:W-:-:S04]  /*1200*/  ULOP3.LUT UR5, UR5, 0x7fffe, URZ, 0xc0, !UPT ;  /* 0x0007fffe05057892 */ /* 0x000fc8000f8ec03f */
[----:B------:R-:W-:-:S03]  /*1210*/  UIADD3 UR5, UR4, -UR5, URZ ;  /* 0x8000000504057290 */ /* 0x000fc6000fffe03f */
[----:B------:R-:W-:Y:S01]  /*1220*/  ULDC UR4, c[0x0][0x28c] ;  /* 0x0000a30000047ab9 */ /* 0x000fe20000000800 */
[----:B------:R-:W-:Y:S01]  /*1230*/  ULEA UR5, UR5, UR46, 0xd ;  /* 0x0000002e05057291 */ /* 0x000fe2000f8e683f */
[----:B------:R-:W-:-:S03]  /*1240*/  ISETP.LT.AND P0, PT, RZ, UR4, PT ;  /* 0x00000004ff007c0c */ /* 0x000fc6000bf01270 */
[----:B------:R-:W-:-:S04]  /*1250*/  UIADD3 UR5, UR5, 0x100, URZ ;  /* 0x0000010005057890 */ /* 0x000fc8000fffe03f */
[----:B------:R-:W-:-:S04]  /*1260*/  USHF.R.U32.HI UR5, URZ, 0x4, UR5 ;  /* 0x000000043f057899 */ /* 0x000fc80008011605 */
[----:B------:R-:W-:-:S04]  /*1270*/  ULOP3.LUT UR5, UR5, 0x3fff, URZ, 0xc0, !UPT ;  /* 0x00003fff05057892 */ /* 0x000fc8000f8ec03f */
[----:B------:R-:W-:Y:S01]  /*1280*/  ULOP3.LUT UR45, UR5, 0x10000, URZ, 0xfc, !UPT ;  /* 0x00010000052d7892 */ /* 0x000fe2000f8efc3f */
[----:B--234-:R-:W-:Y:S11]  /*1290*/  @P0 BRA `(.L_x_13) ;  /* 0x0000000000400947 */ /* 0x01cff60003800000 */
[----:B------:R-:W-:Y:S01]  /*12a0*/  MOV R0, 0x0 ;  /* 0x0000000000007802 */ /* 0x000fe20000000f00 */
[----:B------:R-:W-:Y:S01]  /*12b0*/  ULDC.64 UR4, c[0x4][0x68] ;  /* 0x01001a0000047ab9 */ /* 0x000fe20000000a00 */
[----:B------:R-:W-:Y:S01]  /*12c0*/  ULDC.64 UR6, c[0x4][0x8] ;  /* 0x0100020000067ab9 */ /* 0x000fe20000000a00 */
[----:B------:R-:W-:Y:S01]  /*12d0*/  IMAD.U32 R4, RZ, RZ, UR4 ;  /* 0x00000004ff047e24 */ /* 0x000fe2000f8e00ff */
[----:B------:R0:W1:Y:S01]  /*12e0*/  LDC.64 R14, c[0x4][R0] ;  /* 0x01000000000e7b82 */ /* 0x0000620000000a00 */
[----:B------:R-:W-:Y:S01]  /*12f0*/  IMAD.U32 R5, RZ, RZ, UR5 ;  /* 0x00000005ff057e24 */ /* 0x000fe2000f8e00ff */
[----:B------:R-:W-:Y:S01]  /*1300*/  ULDC.64 UR4, c[0x4][0x70] ;  /* 0x01001c0000047ab9 */ /* 0x000fe20000000a00 */
[----:B------:R-:W-:Y:S02]  /*1310*/  IMAD.U32 R10, RZ, RZ, UR6 ;  /* 0x00000006ff0a7e24 */ /* 0x000fe4000f8e00ff */
[----:B------:R-:W-:Y:S02]  /*1320*/  IMAD.U32 R6, RZ, RZ, UR4 ;  /* 0x00000004ff067e24 */ /* 0x000fe4000f8e00ff */
[----:B------:R-:W-:-:S02]  /*1330*/  IMAD.U32 R7, RZ, RZ, UR5 ;  /* 0x00000005ff077e24 */ /* 0x000fc4000f8e00ff */
[----:B------:R-:W-:Y:S02]  /*1340*/  IMAD.U32 R11, RZ, RZ, UR7 ;  /* 0x00000007ff0b7e24 */ /* 0x000fe4000f8e00ff */
[----:B------:R-:W-:Y:S02]  /*1350*/  IMAD.MOV.U32 R8, RZ, RZ, 0x1e1 ;  /* 0x000001e1ff087424 */ /* 0x000fe400078e00ff */
[----:B------:R-:W-:Y:S02]  /*1360*/  IMAD.MOV.U32 R12, RZ, RZ, 0x1 ;  /* 0x00000001ff0c7424 */ /* 0x000fe400078e00ff */
[----:B0-----:R-:W-:-:S07]  /*1370*/  IMAD.MOV.U32 R13, RZ, RZ, RZ ;  /* 0x000000ffff0d7224 */ /* 0x001fce00078e00ff */
[----:B------:R-:W-:-:S07]  /*1380*/  LEPC R20, `(.L_x_13) ;  /* 0x000000001014794e */ /* 0x000fce0000000000 */
[----:B-1---5:R-:W-:Y:S05]  /*1390*/  CALL.ABS.NOINC R14 ;  /* 0x000000000e007343 */ /* 0x022fea0003c00000 */
.L_x_13:
[----:B------:R-:W-:-:S13]  /*13a0*/  ISETP.NE.AND P0, PT, R66, 0x3, PT ;  /* 0x000000034200780c */ /* 0x000fda0003f05270 */
[----:B------:R-:W-:Y:S05]  /*13b0*/  @!P0 BRA `(.L_x_14) ;  /* 0x0000000000048947 */ /* 0x000fea0003800000 */
[----:B------:R-:W-:Y:S01]  /*13c0*/  BPT.TRAP 0x1 ;  /* 0x000000040000795c */ /* 0x000fe20000300000 */
.L_x_14:
[----:B------:R-:W-:Y:S02]  /*13d0*/  IMAD.U32 R3, RZ, RZ, UR42 ;  /* 0x0000002aff037e24 */ /* 0x000fe4000f8e00ff */
[----:B------:R-:W-:-:S03]  /*13e0*/  IMAD.U32 R0, RZ, RZ, UR40 ;  /* 0x00000028ff007e24 */ /* 0x000fc6000f8e00ff */
[----:B------:R-:W-:Y:S02]  /*13f0*/  LEA R3, R3, UR46, 0x3 ;  /* 0x0000002e03037c11 */ /* 0x000fe4000f8e18ff */
[----:B------:R-:W-:-:S04]  /*1400*/  SHF.L.U32 R0, R0, 0x1f, RZ ;  /* 0x0000001f00007819 */ /* 0x000fc800000006ff */
[----:B------:R0:W1:Y:S01]  /*1410*/  SYNCS.PHASECHK.TRANS64.TRYWAIT P1, [R3+URZ], R0 ;  /* 0x00000000030075a7 */ /* 0x000062000802017f */
[----:B------:R-:W-:Y:S05]  /*1420*/  @!P0 BRA `(.L_x_15) ;  /* 0x0000000000048947 */ /* 0x000fea0003800000 */
[----:B------:R-:W-:Y:S01]  /*1430*/  BPT.TRAP 0x1 ;  /* 0x000000040000795c */ /* 0x000fe20000300000 */
.L_x_15:
[----:B------:R-:W-:-:S05]  /*1440*/  IMAD.U32 R4, RZ, RZ, UR44 ;  /* 0x0000002cff047e24 */ /* 0x000fca000f8e00ff */
[----:B------:R-:W-:Y:S01]  /*1450*/  ISETP.GE.AND P2, PT, R4, 0x1, PT ;  /* 0x000000010400780c */ /* 0x000fe20003f46270 */
[----:B-1----:R-:W-:-:S12]  /*1460*/  @P1 BRA `(.L_x_16) ;  /* 0x0000000000081947 */ /* 0x002fd80003800000 */
[----:B------:R-:W1:Y:S02]  /*1470*/  SYNCS.PHASECHK.TRANS64.TRYWAIT P1, [R3+URZ], R0 ;  /* 0x00000000030075a7 */ /* 0x000e64000802017f */
[----:B-1----:R-:W-:Y:S05]  /*1480*/  @!P1 BRA `(.L_x_17) ;  /* 0x0000004400449947 */ /* 0x002fea0003800000 */
.L_x_16:
[----:B------:R-:W-:Y:S05]  /*1490*/  WARPSYNC.ALL ;  /* 0x0000000000007948 */ /* 0x000fea0003800000 */
[----:B------:R-:W-:Y:S01]  /*14a0*/  UIADD3 UR4, UR46, 0x18100, URZ ;  /* 0x000181002e047890 */ /* 0x000fe2000fffe03f */
[----:B------:R-:W-:Y:S01]  /*14b0*/  WARPGROUP.ARRIVE ;  /* 0x00000000000079c5 */ /* 0x000fe20000000000 */
[----:B------:R-:W-:Y:S02]  /*14c0*/  ULEA UR5, UR42, UR45, 0xb ;  /* 0x0000002d2a057291 */ /* 0x000fe4000f8e583f */
[----:B------:R-:W-:Y:S01]  /*14d0*/  USHF.R.U32.HI UR4, URZ, 0x4, UR4 ;  /* 0x000000043f047899 */ /* 0x000fe20008011604 */
[----:B------:R-:W-:Y:S01]  /*14e0*/  UMOV UR9, 0x40000040 ;  /* 0x4000004000097882 */ /* 0x000fe20000000000 */
[----:B------:R-:W-:-:S02]  /*14f0*/  UMOV UR11, 0x40000040 ;  /* 0x40000040000b7882 */ /* 0x000fc40000000000 */
[----:B------:R-:W-:Y:S01]  /*1500*/  ULOP3.LUT UR4, UR4, 0x3fff, URZ, 0xc0, !UPT ;  /* 0x00003fff04047892 */ /* 0x000fe2000f8ec03f */
[----:B------:R-:W-:-:S03]  /*1510*/  UMOV UR8, UR5 ;  /* 0x0000000500087c82 */ /* 0x000fc60008000000 */
[----:B------:R-:W-:-:S04]  /*1520*/  ULOP3.LUT UR4, UR4, 0x10000, URZ, 0xfc, !UPT ;  /* 0x0001000004047892 */ /* 0x000fc8000f8efc3f */
[----:B------:R-:W-:-:S07]  /*1530*/  ULEA UR6, UR42, UR4, 0xa ;  /* 0x000000042a067291 */ /* 0x000fce000f8e503f */
[----:B------:R-:W-:Y:S02]  /*1540*/  UMOV UR10, UR6 ;  /* 0x00000006000a7c82 */ /* 0x000fe40008000000 */
[----:B------:R-:W-:Y:S01]  /*1550*/  HGMMA.64x64x8.F32.TF32 R24, gdesc[UR8], RZ, !UPT, gsb0 ;  /* 0x04e00000081879f0 */ /* 0x000fe2000c0028ff */
[----:B------:R-:W-:Y:S02]  /*1560*/  UIADD3 UR8, UR5, 0x2, URZ ;  /* 0x0000000205087890 */ /* 0x000fe4000fffe03f */
[----:B------:R-:W-:Y:S01]  /*1570*/  UIADD3 UR10, UR6, 0x2, URZ ;  /* 0x00000002060a7890 */ /* 0x000fe2000fffe03f */
[----:B------:R-:W-:Y:S01]  /*1580*/  UMOV UR9, 0x40000040 ;  /* 0x4000004000097882 */ /* 0x000fe20000000000 */
[----:B------:R-:W-:Y:S01]  /*1590*/  UMOV UR11, 0x40000040 ;  /* 0x40000040000b7882 */ /* 0x000fe20000000000 */
[----:B------:R-:W-:Y:S02]  /*15a0*/  WARPGROUP.DEPBAR.LE gsb0, 0x0 ;  /* 0x00008000000079c5 */ /* 0x000fe40000010000 */
[----:B------:R-:W-:-:S06]  /*15b0*/  WARPGROUP.ARRIVE ;  /* 0x00000000000079c5 */ /* 0x000fcc0000000000 */
[----:B------:R-:W-:Y:S01]  /*15c0*/  HGMMA.64x64x8.F32.TF32 R24, gdesc[UR8], R24, gsb0 ;  /* 0x04e00000081879f0 */ /* 0x000fe20008002818 */
        /* <DEDUP_REMOVED lines=41> */
[----:B------:R-:W-:Y:S03]  /*1860*/  HGMMA.64x64x8.F32.TF32 R24, gdesc[UR8], R24, gsb0 ;  /* 0x04e00000081879f0 */ /* 0x000fe60008002818 */
[----:B------:R-:W-:Y:S02]  /*1870*/  WARPGROUP.DEPBAR.LE gsb0, 0x0 ;  /* 0x00008000000079c5 */ /* 0x000fe40000010000 */
[----:B------:R-:W-:Y:S05]  /*1880*/  @!P2 BRA `(.L_x_18) ;  /* 0x00000004008ca947 */ /* 0x000fea0003800000 */
[----:B------:R-:W-:Y:S01]  /*1890*/  UIADD3 UR5, UR42, 0x1, URZ ;  /* 0x000000012a057890 */ /* 0x000fe2000fffe03f */
[----:B01----:R-:W-:-:S03]  /*18a0*/  IMAD.U32 R0, RZ, RZ, UR44 ;  /* 0x0000002cff007e24 */ /* 0x003fc6000f8e00ff */
[----:B------:R-:W-:-:S04]  /*18b0*/  UISETP.NE.AND UP0, UPT, UR5, 0x3, UPT ;  /* 0x000000030500788c */ /* 0x000fc8000bf05270 */
[----:B------:R-:W-:Y:S02]  /*18c0*/  USEL UR6, URZ, 0x1, UP0 ;  /* 0x000000013f067887 */ /* 0x000fe40008000000 */
[----:B------:R-:W-:Y:S02]  /*18d0*/  USEL UR5, UR5, URZ, UP0 ;  /* 0x0000003f05057287 */ /* 0x000fe40008000000 */
[----:B------:R-:W-:-:S06]  /*18e0*/  ULOP3.LUT UR6, UR40, UR6, URZ, 0x3c, !UPT ;  /* 0x0000000628067292 */ /* 0x000fcc000f8e3c3f */
[----:B------:R-:W-:Y:S01]  /*18f0*/  IMAD.U32 R5, RZ, RZ, UR6 ;  /* 0x00000006ff057e24 */ /* 0x000fe2000f8e00ff */
[----:B------:R-:W-:-:S06]  /*1900*/  UMOV UR6, UR42 ;  /* 0x0000002a00067c82 */ /* 0x000fcc0008000000 */
.L_x_25:
[----:B01----:R-:W-:Y:S05]  /*1910*/  @!P0 BRA `(.L_x_19) ;  /* 0x0000000000048947 */ /* 0x003fea0003800000 */
[----:B------:R-:W-:Y:S01]  /*1920*/  BPT.TRAP 0x1 ;  /* 0x000000040000795c */ /* 0x000fe20000300000 */
.L_x_19:
[----:B------:R-:W0:Y:S01]  /*1930*/  S2UR UR8, SR_CgaCtaId ;  /* 0x00000000000879c3 */ /* 0x000e220000008800 */
[----:B------:R-:W-:Y:S01]  /*1940*/  UMOV UR7, 0x400 ;  /* 0x0000040000077882 */ /* 0x000fe20000000000 */
[----:B------:R-:W-:Y:S01]  /*1950*/  SHF.L.U32 R3, R5, 0x1f, RZ ;  /* 0x0000001f05037819 */ /* 0x000fe200000006ff */
[----:B0-----:R-:W-:-:S04]  /*1960*/  ULEA UR7, UR8, UR7, 0x18 ;  /* 0x0000000708077291 */ /* 0x001fc8000f8ec03f */
[----:B------:R-:W-:-:S09]  /*1970*/  ULEA UR8, UR5, UR7, 0x3 ;  /* 0x0000000705087291 */ /* 0x000fd2000f8e183f */
[----:B------:R0:W1:Y:S01]  /*1980*/  SYNCS.PHASECHK.TRANS64.TRYWAIT P1, [UR8], R3 ;  /* 0x00000003ff0075a7 */ /* 0x0000620008020148 */
[----:B------:R-:W-:Y:S05]  /*1990*/  @!P0 BRA `(.L_x_20) ;  /* 0x0000000000048947 */ /* 0x000fea0003800000 */
[----:B------:R-:W-:Y:S01]  /*19a0*/  BPT.TRAP 0x1 ;  /* 0x000000040000795c */ /* 0x000fe20000300000 */
.L_x_20:
[----:B-1----:R-:W-:Y:S05]  /*19b0*/  @P1 BRA `(.L_x_21) ;  /* 0x0000000000081947 */ /* 0x002fea0003800000 */
[----:B------:R-:W1:Y:S02]  /*19c0*/  SYNCS.PHASECHK.TRANS64.TRYWAIT P1, [UR8], R3 ;  /* 0x00000003ff0075a7 */ /* 0x000e640008020148 */
[----:B-1----:R-:W-:Y:S05]  /*19d0*/  @!P1 BRA `(.L_x_22) ;  /* 0x0000004000049947 */ /* 0x002fea0003800000 */
.L_x_21:
[----:B------:R-:W-:Y:S01]  /*19e0*/  ULEA UR12, UR5, UR45, 0xb ;  /* 0x0000002d050c7291 */ /* 0x000fe2000f8e583f */
[----:B------:R-:W-:Y:S01]  /*19f0*/  WARPGROUP.ARRIVE ;  /* 0x00000000000079c5 */ /* 0x000fe20000000000 */
[----:B------:R-:W-:Y:S01]  /*1a00*/  ULEA UR13, UR5, UR4, 0xa ;  /* 0x00000004050d7291 */ /* 0x000fe2000f8e503f */
[----:B------:R-:W-:Y:S01]  /*1a10*/  UMOV UR9, 0x40000040 ;  /* 0x4000004000097882 */ /* 0x000fe20000000000 */
[----:B------:R-:W-:-:S03]  /*1a20*/  UMOV UR11, 0x40000040 ;  /* 0x40000040000b7882 */ /* 0x000fc60000000000 */
[----:B------:R-:W-:Y:S02]  /*1a30*/  UMOV UR8, UR12 ;  /* 0x0000000c00087c82 */ /* 0x000fe40008000000 */
[----:B------:R-:W-:Y:S02]  /*1a40*/  UMOV UR10, UR13 ;  /* 0x0000000d000a7c82 */ /* 0x000fe40008000000 */
[----:B------:R-:W-:Y:S01]  /*1a50*/  HGMMA.64x64x8.F32.TF32 R24, gdesc[UR8], R24, gsb0 ;  /* 0x04e00000081879f0 */ /* 0x000fe20008002818 */
[----:B------:R-:W-:Y:S02]  /*1a60*/  UIADD3 UR8, UR12, 0x2, URZ ;  /* 0x000000020c087890 */ /* 0x000fe4000fffe03f */
[----:B------:R-:W-:Y:S01]  /*1a70*/  UIADD3 UR10, UR13, 0x2, URZ ;  /* 0x000000020d0a7890 */ /* 0x000fe2000fffe03f */
[----:B------:R-:W-:Y:S01]  /*1a80*/  UMOV UR9, 0x40000040 ;  /* 0x4000004000097882 */ /* 0x000fe20000000000 */
[----:B------:R-:W-:Y:S01]  /*1a90*/  UMOV UR11, 0x40000040 ;  /* 0x40000040000b7882 */ /* 0x000fe20000000000 */
[----:B------:R-:W-:-:S02]  /*1aa0*/  WARPGROUP.DEPBAR.LE gsb0, 0x0 ;  /* 0x00008000000079c5 */ /* 0x000fc40000010000 */
        /* <DEDUP_REMOVED lines=46> */
[----:B------:R-:W-:Y:S01]  /*1d90*/  BPT.TRAP 0x1 ;  /* 0x000000040000795c */ /* 0x000fe20000300000 */
.L_x_23:
[----:B------:R-:W-:Y:S01]  /*1da0*/  ULEA UR7, UR6, UR7, 0x3 ;  /* 0x0000000706077291 */ /* 0x000fe2000f8e183f */
[----:B------:R-:W-:-:S03]  /*1db0*/  ISETP.GT.U32.AND P1, PT, R18, 0x1, PT ;  /* 0x000000011200780c */ /* 0x000fc60003f24070 */
[----:B------:R-:W-:-:S04]  /*1dc0*/  UIADD3 UR7, UR7, 0x18, URZ ;  /* 0x0000001807077890 */ /* 0x000fc8000fffe03f */
[----:B------:R-:W-:-:S09]  /*1dd0*/  UPRMT UR7, URZ, 0x654, UR7 ;  /* 0x000006543f077896 */ /* 0x000fd20008000007 */
[----:B------:R-:W-:Y:S01]  /*1de0*/  SYNCS.ARRIVE.TRANS64.RED.A1T0 RZ, [UR7], RZ ;  /* 0x000000ffffff79a7 */ /* 0x000fe20008100407 */
[----:B------:R-:W-:Y:S05]  /*1df0*/  @P1 BRA `(.L_x_24) ;  /* 0x0000000000041947 */ /* 0x000fea0003800000 */
[----:B------:R-:W-:Y:S01]  /*1e00*/  BPT.TRAP 0x1 ;  /* 0x000000040000795c */ /* 0x000fe20000300000 */
.L_x_24:
[----:B------:R-:W-:Y:S01]  /*1e10*/  UIADD3 UR5, UR5, 0x1, URZ ;  /* 0x0000000105057890 */ /* 0x000fe2000fffe03f */
[C---:B------:R-:W-:Y:S01]  /*1e20*/  ISETP.GT.AND P1, PT, R0.reuse, 0x1, PT ;  /* 0x000000010000780c */ /* 0x040fe20003f24270 */
[----:B------:R-:W-:Y:S01]  /*1e30*/  UIADD3 UR6, UR6, 0x1, URZ ;  /* 0x0000000106067890 */ /* 0x000fe2000fffe03f */
[----:B------:R-:W-:Y:S01]  /*1e40*/  VIADD R0, R0, 0xffffffff ;  /* 0xffffffff00007836 */ /* 0x000fe20000000000 */
[----:B------:R-:W-:Y:S02]  /*1e50*/  UISETP.NE.AND UP0, UPT, UR5, 0x3, UPT ;  /* 0x000000030500788c */ /* 0x000fe4000bf05270 */
[----:B------:R-:W-:Y:S02]  /*1e60*/  UISETP.NE.AND UP1, UPT, UR6, 0x3, UPT ;  /* 0x000000030600788c */ /* 0x000fe4000bf25270 */
[----:B------:R-:W-:Y:S02]  /*1e70*/  USEL UR7, URZ, 0x1, UP0 ;  /* 0x000000013f077887 */ /* 0x000fe40008000000 */
[----:B------:R-:W-:-:S02]  /*1e80*/  USEL UR5, UR5, URZ, UP0 ;  /* 0x0000003f05057287 */ /* 0x000fc40008000000 */
[----:B------:R-:W-:Y:S02]  /*1e90*/  USEL UR6, UR6, URZ, UP1 ;  /* 0x0000003f06067287 */ /* 0x000fe40008800000 */
[----:B------:R-:W-:Y:S01]  /*1ea0*/  LOP3.LUT R5, R5, UR7, RZ, 0x3c, !PT ;  /* 0x0000000705057c12 */ /* 0x000fe2000f8e3cff */
[----:B------:R-:W-:Y:S09]  /*1eb0*/  @P1 BRA `(.L_x_25) ;  /* 0xfffffff800941947 */ /* 0x000ff2000383ffff */
.L_x_18:
[----:B01----:R-:W0:Y:S02]  /*1ec0*/  LDC R0, c[0x0][0x28c] ;  /* 0x0000a300ff007b82 */ /* 0x003e240000000800 */
[----:B0-----:R-:W-:-:S13]  /*1ed0*/  ISETP.GE.AND P1, PT, R0, 0x1, PT ;  /* 0x000000010000780c */ /* 0x001fda0003f26270 */
[----:B------:R-:W-:Y:S05]  /*1ee0*/  @!P1 BRA `(.L_x_26) ;  /* 0x0000000000409947 */ /* 0x000fea0003800000 */
[----:B------:R-:W-:Y:S05]  /*1ef0*/  @!P0 BRA `(.L_x_27) ;  /* 0x0000000000048947 */ /* 0x000fea0003800000 */
[----:B------:R-:W-:Y:S01]  /*1f00*/  BPT.TRAP 0x1 ;  /* 0x000000040000795c */ /* 0x000fe20000300000 */
.L_x_27:
[----:B------:R-:W0:Y:S01]  /*1f10*/  S2UR UR7, SR_CgaCtaId ;  /* 0x00000000000779c3 */ /* 0x000e220000008800 */
[----:B------:R-:W-:Y:S01]  /*1f20*/  UIADD3 UR6, UR44, UR42, URZ ;  /* 0x0000002a2c067290 */ /* 0x000fe2000fffe03f */
[----:B------:R-:W-:-:S03]  /*1f30*/  ISETP.GT.U32.AND P0, PT, R18, 0x1, PT ;  /* 0x000000011200780c */ /* 0x000fc60003f04070 */
[----:B------:R-:W-:-:S04]  /*1f40*/  UIMAD.WIDE.U32 UR4, UR6, -0x55555555, URZ ;  /* 0xaaaaaaab060478a5 */ /* 0x000fc8000f8e003f */
[----:B------:R-:W-:-:S03]  /*1f50*/  USHF.R.U32.HI UR4, URZ, 0x1, UR5 ;  /* 0x000000013f047899 */ /* 0x000fc60008011605 */
[----:B------:R-:W-:Y:S01]  /*1f60*/  UMOV UR5, 0x400 ;  /* 0x0000040000057882 */ /* 0x000fe20000000000 */
[----:B------:R-:W-:Y:S02]  /*1f70*/  UIMAD UR6, UR4, -0x3, UR6 ;  /* 0xfffffffd040678a4 */ /* 0x000fe4000f8e0206 */
[----:B0-----:R-:W-:-:S04]  /*1f80*/  ULEA UR5, UR7, UR5, 0x18 ;  /* 0x0000000507057291 */ /* 0x001fc8000f8ec03f */
[----:B------:R-:W-:-:S04]  /*1f90*/  ULEA UR6, UR6, UR5, 0x3 ;  /* 0x0000000506067291 */ /* 0x000fc8000f8e183f */
[----:B------:R-:W-:-:S04]  /*1fa0*/  UIADD3 UR6, UR6, 0x18, URZ ;  /* 0x0000001806067890 */ /* 0x000fc8000fffe03f */
[----:B------:R-:W-:-:S09]  /*1fb0*/  UPRMT UR6, URZ, 0x654, UR6 ;  /* 0x000006543f067896 */ /* 0x000fd20008000006 */
[----:B------:R-:W-:Y:S01]  /*1fc0*/  SYNCS.ARRIVE.TRANS64.RED.A1T0 RZ, [UR6], RZ ;  /* 0x000000ffffff79a7 */ /* 0x000fe20008100406 */
[----:B------:R-:W-:Y:S05]  /*1fd0*/  @P0 BRA `(.L_x_26) ;  /* 0x0000000000040947 */ /* 0x000fea0003800000 */
[----:B------:R-:W-:Y:S01]  /*1fe0*/  BPT.TRAP 0x1 ;  /* 0x000000040000795c */ /* 0x000fe20000300000 */
.L_x_26:
[----:B------:R-:W-:Y:S01]  /*1ff0*/  IMAD.SHL.U32 R6, R68, 0x40, RZ ;  /* 0x0000004044067824 */ /* 0x000fe200078e00ff */
[----:B------:R-:W-:Y:S01]  /*2000*/  UIADD3 UR42, UR43, UR42, URZ ;  /* 0x0000002a2b2a7290 */ /* 0x000fe2000fffe03f */
[----:B------:R-:W-:Y:S01]  /*2010*/  SHF.R.S32.HI R11, RZ, 0x1f, R67 ;  /* 0x0000001fff0b7819 */ /* 0x000fe20000011443 */
[----:B------:R-:W-:Y:S01]  /*2020*/  UISETP.GE.U32.AND UP1, UPT, UR43, 0x3, UPT ;  /* 0x000000032b00788c */ /* 0x000fe2000bf26070 */
[----:B------:R-:W-:Y:S01]  /*2030*/  IMAD.SHL.U32 R10, R69, 0x80, RZ ;  /* 0x00000080450a7824 */ /* 0x000fe200078e00ff */
[C---:B------:R-:W-:Y:S01]  /*2040*/  LOP3.LUT R8, R6.reuse, 0x6, R61, 0xf8, !PT ;  /* 0x0000000606087812 */ /* 0x040fe200078ef83d */
[----:B------:R-:W-:Y:S01]  /*2050*/  ULDC UR7, c[0x0][0x288] ;  /* 0x0000a20000077ab9 */ /* 0x000fe20000000800 */
[----:B------:R-:W-:Y:S01]  /*2060*/  ULDC.64 UR4, c[0x0][0x5d0] ;  /* 0x0001740000047ab9 */ /* 0x000fe20000000a00 */
[----:B------:R-:W-:Y:S01]  /*2070*/  UISETP.GT.U32.AND UP0, UPT, UR42, 0x2, UPT ;  /* 0x000000022a00788c */ /* 0x000fe2000bf04070 */
[----:B------:R-:W-:Y:S01]  /*2080*/  ISETP.GE.AND P0, PT, R6, UR7, PT ;  /* 0x0000000706007c0c */ /* 0x000fe2000bf06270 */
[----:B------:R-:W-:Y:S01]  /*2090*/  IMAD R0, R11, UR4, RZ ;  /* 0x000000040b007c24 */ /* 0x000fe2000f8e02ff */
[----:B------:R-:W-:Y:S01]  /*20a0*/  SHF.R.S32.HI R9, RZ, 0x1f, R8 ;  /* 0x0000001fff097819 */ /* 0x000fe20000011408 */
[----:B------:R-:W-:Y:S01]  /*20b0*/  ULDC UR10, c[0x0][0x284] ;  /* 0x0000a100000a7ab9 */ /* 0x000fe20000000800 */
[----:B------:R-:W-:Y:S01]  /*20c0*/  UISETP.LT.U32.AND UP0, UPT, UR43, 0x3, UP0 ;  /* 0x000000032b00788c */ /* 0x000fe20008701070 */
[----:B------:R-:W-:Y:S01]  /*20d0*/  ISETP.GE.OR P0, PT, R10, UR10, P0 ;  /* 0x0000000a0a007c0c */ /* 0x000fe20008706670 */
[C---:B------:R-:W-:Y:S01]  /*20e0*/  IMAD R3, R67.reuse, UR5, R0 ;  /* 0x0000000543037c24 */ /* 0x040fe2000f8e0200 */
[----:B------:R-:W-:Y:S01]  /*20f0*/  ULDC.64 UR8, c[0x0][0x5c8] ;  /* 0x0001720000087ab9 */ /* 0x000fe20000000a00 */
[----:B------:R-:W-:Y:S01]  /*2100*/  IMAD.WIDE.U32 R4, R67, UR4, R8 ;  /* 0x0000000443047c25 */ /* 0x000fe2000f8e0008 */
[----:B------:R-:W-:-:S02]  /*2110*/  @UP1 UIMAD.WIDE.U32 UR4, UR42, -0x55555555, URZ ;  /* 0xaaaaaaab2a0418a5 */ /* 0x000fc4000f8e003f */
[----:B------:R-:W-:Y:S01]  /*2120*/  USEL UR6, URZ, 0x1, !UP0 ;  /* 0x000000013f067887 */ /* 0x000fe2000c000000 */
[----:B------:R-:W-:Y:S01]  /*2130*/  IMAD.WIDE R68, R69, 0x80, R22 ;  /* 0x0000008045447825 */ /* 0x000fe200078e0216 */
[----:B------:R-:W-:Y:S01]  /*2140*/  IADD3 R5, R5, R3, RZ ;  /* 0x0000000305057210 */ /* 0x000fe20007ffe0ff */
[----:B------:R-:W-:Y:S02]  /*2150*/  @UP1 USHF.R.U32.HI UR4, URZ, 0x1, UR5 ;  /* 0x000000013f041899 */ /* 0x000fe40008011605 */
[----:B------:R-:W-:Y:S01]  /*2160*/  ULOP3.LUT UR40, UR40, UR6, URZ, 0x3c, !UPT ;  /* 0x0000000628287292 */ /* 0x000fe2000f8e3c3f */
[----:B------:R-:W-:Y:S02]  /*2170*/  IMAD R3, R69, UR8, RZ ;  /* 0x0000000845037c24 */ /* 0x000fe4000f8e02ff */
[----:B------:R-:W-:Y:S01]  /*2180*/  IMAD.WIDE.U32 R70, R68, UR8, R4 ;  /* 0x0000000844467c25 */ /* 0x000fe2000f8e0004 */
[----:B------:R-:W-:-:S03]  /*2190*/  @UP1 ULOP3.LUT UR40, UR40, 0x1, UR4, 0x78, !UPT ;  /* 0x0000000128281892 */ /* 0x000fc6000f8e7804 */
[----:B------:R-:W-:Y:S02]  /*21a0*/  IMAD R7, R68, UR9, R3 ;  /* 0x0000000944077c24 */ /* 0x000fe4000f8e0203 */
[----:B------:R-:W-:Y:S01]  /*21b0*/  IMAD.MOV.U32 R0, RZ, RZ, -0x1 ;  /* 0xffffffffff007424 */ /* 0x000fe200078e00ff */
[----:B------:R-:W-:Y:S06]  /*21c0*/  @P0 BRA `(.L_x_28) ;  /* 0x0000001800ec0947 */ /* 0x000fec0003800000 */
[----:B-----5:R-:W-:Y:S01]  /*21d0*/  FSETP.NEU.AND P0, PT, R56, RZ, PT ;  /* 0x000000ff3800720b */ /* 0x020fe20003f0d000 */
[----:B------:R-:W-:Y:S01]  /*21e0*/  IMAD.IADD R6, R60, 0x1, -R6 ;  /* 0x000000013c067824 */ /* 0x000fe200078e0a06 */
[----:B------:R-:W-:Y:S01]  /*21f0*/  BSSY B0, `(.L_x_28) ;  /* 0x00001b8000007945 */ /* 0x000fe20003800000 */
[----:B------:R-:W-:Y:S02]  /*2200*/  IMAD.IADD R3, R65, 0x1, -R10 ;  /* 0x0000000141037824 */ /* 0x000fe400078e0a0a */
[----:B------:R-:W-:Y:S01]  /*2210*/  IMAD.IADD R79, R71, 0x1, R7 ;  /* 0x00000001474f7824 */ /* 0x000fe200078e0207 */
[----:B------:R-:W-:-:S04]  /*2220*/  ISETP.GT.AND P3, PT, R6, RZ, PT ;  /* 0x000000ff0600720c */ /* 0x000fc80003f64270 */
[----:B------:R-:W-:-:S03]  /*2230*/  ISETP.GT.AND P1, PT, R3, RZ, P3 ;  /* 0x000000ff0300720c */ /* 0x000fc60001f24270 */
[----:B------:R-:W-:Y:S10]  /*2240*/  @!P0 BRA `(.L_x_29) ;  /* 0x0000001000e08947 */ /* 0x000ff40003800000 */
[----:B------:R-:W0:Y:S01]  /*2250*/  LDC.64 R72, c[0x0][0x5b8] ;  /* 0x00016e00ff487b82 */ /* 0x000e220000000a00 */
[----:B------:R-:W-:-:S07]  /*2260*/  ULDC.64 UR4, c[0x0][0x5c0] ;  /* 0x0001700000047ab9 */ /* 0x000fce0000000a00 */
[----:B------:R-:W1:Y:S08]  /*2270*/  LDC.64 R74, c[0x0][0x5b0] ;  /* 0x00016c00ff4a7b82 */ /* 0x000e700000000a00 */
[----:B------:R-:W2:Y:S01]  /*2280*/  LDC.64 R76, c[0x0][0x5a8] ;  /* 0x00016a00ff4c7b82 */ /* 0x000ea20000000a00 */
[-C--:B0-----:R-:W-:Y:S02]  /*2290*/  IMAD R4, R11, R72.reuse, RZ ;  /* 0x000000480b047224 */ /* 0x081fe400078e02ff */
[----:B------:R-:W-:-:S04]  /*22a0*/  IMAD.WIDE.U32 R12, R67, R72, R8 ;  /* 0x00000048430c7225 */ /* 0x000fc800078e0008 */
[----:B------:R-:W-:Y:S02]  /*22b0*/  IMAD R71, R67, R73, R4 ;  /* 0x0000004943477224 */ /* 0x000fe400078e0204 */
[-C--:B-1----:R-:W-:Y:S02]  /*22c0*/  IMAD R4, R69, R74.reuse, RZ ;  /* 0x0000004a45047224 */ /* 0x082fe400078e02ff */
[----:B------:R-:W-:Y:S02]  /*22d0*/  IMAD.IADD R13, R13, 0x1, R71 ;  /* 0x000000010d0d7824 */ /* 0x000fe400078e0247 */
[C---:B------:R-:W-:Y:S02]  /*22e0*/  IMAD R73, R68.reuse, R75, R4 ;  /* 0x0000004b44497224 */ /* 0x040fe400078e0204 */
[----:B------:R-:W-:-:S04]  /*22f0*/  IMAD.WIDE.U32 R4, R68, R74, R12 ;  /* 0x0000004a44047225 */ /* 0x000fc800078e000c */
[----:B------:R-:W-:Y:S01]  /*2300*/  IMAD.IADD R5, R5, 0x1, R73 ;  /* 0x0000000105057824 */ /* 0x000fe200078e0249 */
[----:B--2---:R-:W-:-:S04]  /*2310*/  LEA R14, P0, R4, R76, 0x2 ;  /* 0x0000004c040e7211 */ /* 0x004fc800078010ff */
[----:B------:R-:W-:-:S05]  /*2320*/  LEA.HI.X R15, R4, R77, R5, 0x2, P0 ;  /* 0x0000004d040f7211 */ /* 0x000fca00000f1405 */
[----:B------:R0:W2:Y:S01]  /*2330*/  @P1 LDG.E.LTC128B R7, desc[UR36][R14.64] ;  /* 0x000000240e071981 */ /* 0x0000a2000c1e1920 */
[----:B------:R-:W-:Y:S01]  /*2340*/  IMAD.WIDE.U32 R4, R68, R74, R8 ;  /* 0x0000004a44047225 */ /* 0x000fe200078e0008 */
[C---:B------:R-:W-:Y:S01]  /*2350*/  SHF.L.U64.HI R11, R74.reuse, 0x3, R75 ;  /* 0x000000034a0b7819 */ /* 0x040fe2000001024b */
[----:B------:R-:W-:Y:S01]  /*2360*/  BSSY B1, `(.L_x_30) ;  /* 0x0000016000017945 */ /* 0x000fe20003800000 */
[----:B------:R-:W-:Y:S01]  /*2370*/  ISETP.GT.AND P3, PT, R3, 0x8, P3 ;  /* 0x000000080300780c */ /* 0x000fe20001f64270 */
[----:B------:R-:W-:Y:S02]  /*2380*/  IMAD.IADD R5, R73, 0x1, R5 ;  /* 0x0000000149057824 */ /* 0x000fe400078e0205 */
[----:B------:R-:W-:Y:S02]  /*2390*/  IMAD.SHL.U32 R10, R74, 0x8, RZ ;  /* 0x000000084a0a7824 */ /* 0x000fe400078e00ff */
[----:B------:R-:W-:-:S04]  /*23a0*/  IMAD.WIDE.U32 R20, R67, R72, R4 ;  /* 0x0000004843147225 */ /* 0x000fc800078e0004 */
[----:B------:R-:W-:Y:S01]  /*23b0*/  IMAD.WIDE.U32 R68, R68, R74, R10 ;  /* 0x0000004a44447225 */ /* 0x000fe200078e000a */
[----:B------:R-:W-:Y:S02]  /*23c0*/  LEA R10, P0, R70, UR4, 0x2 ;  /* 0x00000004460a7c11 */ /* 0x000fe4000f8010ff */
[----:B------:R-:W-:Y:S01]  /*23d0*/  LEA R4, P4, R20, R76, 0x2 ;  /* 0x0000004c14047211 */ /* 0x000fe200078810ff */
[----:B0-----:R-:W-:Y:S01]  /*23e0*/  IMAD.IADD R14, R71, 0x1, R21 ;  /* 0x00000001470e7824 */ /* 0x001fe200078e0215 */
[----:B------:R-:W-:Y:S01]  /*23f0*/  LEA.HI.X R11, R70, UR5, R79, 0x2, P0 ;  /* 0x00000005460b7c11 */ /* 0x000fe200080f144f */
[----:B------:R-:W-:Y:S01]  /*2400*/  IMAD.IADD R73, R73, 0x1, R69 ;  /* 0x0000000149497824 */ /* 0x000fe200078e0245 */
[----:B------:R-:W-:Y:S02]  /*2410*/  ISETP.GT.AND P0, PT, R6, 0x1, PT ;  /* 0x000000010600780c */ /* 0x000fe40003f04270 */
[----:B------:R-:W-:Y:S01]  /*2420*/  IADD3 R15, P2, R12, R68, RZ ;  /* 0x000000440c0f7210 */ /* 0x000fe20007f5e0ff */
[----:B--2---:R-:W-:-:S04]  /*2430*/  FMUL R5, R7, R56 ;  /* 0x0000003807057220 */ /* 0x004fc80000400000 */
[----:B------:R-:W-:Y:S01]  /*2440*/  FFMA R21, R24, R19, R5 ;  /* 0x0000001318157223 */ /* 0x000fe20000000005 */
[----:B------:R-:W-:Y:S01]  /*2450*/  LEA.HI.X R5, R20, R77, R14, 0x2, P4 ;  /* 0x0000004d14057211 */ /* 0x000fe200020f140e */
[----:B------:R-:W-:Y:S01]  /*2460*/  IMAD.X R20, R73, 0x1, R13, P2 ;  /* 0x0000000149147824 */ /* 0x000fe200010e060d */
[----:B------:R-:W-:Y:S02]  /*2470*/  ISETP.GT.AND P4, PT, R3, RZ, P0 ;  /* 0x000000ff0300720c */ /* 0x000fe40000784270 */
[----:B------:R0:W-:Y:S01]  /*2480*/  @P1 STG.E desc[UR36][R10.64], R21 ;  /* 0x000000150a001986 */ /* 0x0001e2000c101924 */
[----:B------:R-:W-:-:S10]  /*2490*/  LEA R14, P1, R15, R76, 0x2 ;  /* 0x0000004c0f0e7211 */ /* 0x000fd400078210ff */
[----:B------:R-:W-:Y:S05]  /*24a0*/  @!P4 BRA `(.L_x_31) ;  /* 0x000000000004c947 */ /* 0x000fea0003800000 */
[----:B------:R1:W5:Y:S02]  /*24b0*/  LDG.E.LTC128B R7, desc[UR36][R4.64+0x4] ;  /* 0x0000042404077981 */ /* 0x000364000c1e1920 */
.L_x_31:
[----:B------:R-:W-:Y:S05]  /*24c0*/  BSYNC B1 ;  /* 0x0000000000017941 */ /* 0x000fea0003800000 */
.L_x_30:
[----:B-----5:R-:W-:Y:S01]  /*24d0*/  FMUL R12, R7, R56 ;  /* 0x00000038070c7220 */ /* 0x020fe20000400000 */
[----:B------:R-:W-:-:S03]  /*24e0*/  LEA.HI.X R15, R15, R77, R20, 0x2, P1 ;  /* 0x0000004d0f0f7211 */ /* 0x000fc600008f1414 */
[----:B------:R-:W-:Y:S01]  /*24f0*/  FFMA R69, R25, R19, R12 ;  /* 0x0000001319457223 */ /* 0x000fe2000000000c */
[----:B------:R-:W-:-:S04]  /*2500*/  IMAD.MOV.U32 R25, RZ, RZ, R7 ;  /* 0x000000ffff197224 */ /* 0x000fc800078e0007 */
[----:B------:R2:W-:Y:S04]  /*2510*/  @P4 STG.E desc[UR36][R10.64+0x4], R69 ;  /* 0x000004450a004986 */ /* 0x0005e8000c101924 */
[----:B------:R-:W3:Y:S01]  /*2520*/  @P3 LDG.E.LTC128B R25, desc[UR36][R14.64] ;  /* 0x000000240e193981 */ /* 0x000ee2000c1e1920 */
[C---:B------:R-:W-:Y:S01]  /*2530*/  SHF.L.U64.HI R13, R57.reuse, 0x2, R58 ;  /* 0x00000002390d7819 */ /* 0x040fe2000001023a */
[----:B------:R-:W-:Y:S01]  /*2540*/  BSSY B1, `(.L_x_32) ;  /* 0x0000010000017945 */ /* 0x000fe20003800000 */
[----:B------:R-:W-:Y:S02]  /*2550*/  LEA R12, P2, R57, R10, 0x2 ;  /* 0x0000000a390c7211 */ /* 0x000fe400078410ff */
[----:B------:R-:W-:Y:S02]  /*2560*/  IADD3 R20, P1, R8, R68, RZ ;  /* 0x0000004408147210 */ /* 0x000fe40007f3e0ff */
[----:B------:R-:W-:Y:S01]  /*2570*/  ISETP.GT.AND P0, PT, R3, 0x8, P0 ;  /* 0x000000080300780c */ /* 0x000fe20000704270 */
[----:B------:R-:W-:-:S02]  /*2580*/  IMAD.X R13, R13, 0x1, R11, P2 ;  /* 0x000000010d0d7824 */ /* 0x000fc400010e060b */
[----:B0-----:R-:W-:Y:S01]  /*2590*/  IMAD.X R21, R9, 0x1, R73, P1 ;  /* 0x0000000109157824 */ /* 0x001fe200008e0649 */
[----:B------:R-:W-:Y:S01]  /*25a0*/  ISETP.GT.AND P1, PT, R6, 0x8, PT ;  /* 0x000000080600780c */ /* 0x000fe20003f24270 */
[----:B------:R-:W-:-:S04]  /*25b0*/  IMAD.WIDE.U32 R20, R67, R72, R20 ;  /* 0x0000004843147225 */ /* 0x000fc800078e0014 */
[----:B------:R-:W-:Y:S01]  /*25c0*/  IMAD.IADD R9, R71, 0x1, R21 ;  /* 0x0000000147097824 */ /* 0x000fe200078e0215 */
[----:B------:R-:W-:-:S04]  /*25d0*/  LEA R8, P4, R20, R76, 0x2 ;  /* 0x0000004c14087211 */ /* 0x000fc800078810ff */
[----:B------:R-:W-:Y:S01]  /*25e0*/  LEA.HI.X R9, R20, R77, R9, 0x2, P4 ;  /* 0x0000004d14097211 */ /* 0x000fe200020f1409 */
[----:B---3--:R-:W-:-:S04]  /*25f0*/  FMUL R7, R25, R56 ;  /* 0x0000003819077220 */ /* 0x008fc80000400000 */
[----:B------:R-:W-:-:S05]  /*2600*/  FFMA R7, R26, R19, R7 ;  /* 0x000000131a077223 */ /* 0x000fca0000000007 */
[----:B------:R2:W-:Y:S01]  /*2610*/  @P3 STG.E desc[UR36][R12.64], R7 ;  /* 0x000000070c003986 */ /* 0x0005e2000c101924 */
[----:B------:R-:W-:Y:S05]  /*2620*/  @!P0 BRA `(.L_x_33) ;  /* 0x0000000000048947 */ /* 0x000fea0003800000 */
[----:B------:R0:W5:Y:S02]  /*2630*/  LDG.E.LTC128B R25, desc[UR36][R8.64+0x4] ;  /* 0x0000042408197981 */ /* 0x000164000c1e1920 */
.L_x_33:
[----:B------:R-:W-:Y:S05]  /*2640*/  BSYNC B1 ;  /* 0x0000000000017941 */ /* 0x000fea0003800000 */
.L_x_32:
[----:B-----5:R-:W-:Y:S01]  /*2650*/  FMUL R14, R25, R56 ;  /* 0x00000038190e7220 */ /* 0x020fe20000400000 */
[----:B------:R-:W-:Y:S01]  /*2660*/  ISETP.GT.AND P3, PT, R3, RZ, P1 ;  /* 0x000000ff0300720c */ /* 0x000fe20000f64270 */
[----:B------:R-:W-:Y:S01]  /*2670*/  BSSY B1, `(.L_x_34) ;  /* 0x0000006000017945 */ /* 0x000fe20003800000 */
[----:B------:R-:W-:Y:S01]  /*2680*/  ISETP.GT.AND P2, PT, R6, 0x9, PT ;  /* 0x000000090600780c */ /* 0x000fe20003f44270 */
[----:B------:R-:W-:-:S05]  /*2690*/  FFMA R27, R27, R19, R14 ;  /* 0x000000131b1b7223 */ /* 0x000fca000000000e */
[----:B------:R3:W-:Y:S05]  /*26a0*/  @P0 STG.E desc[UR36][R12.64+0x4], R27 ;  /* 0x0000041b0c000986 */ /* 0x0007ea000c101924 */
[----:B------:R-:W-:Y:S05]  /*26b0*/  @!P3 BRA `(.L_x_35) ;  /* 0x000000000004b947 */ /* 0x000fea0003800000 */
[----:B------:R4:W5:Y:S02]  /*26c0*/  LDG.E.LTC128B R25, desc[UR36][R4.64+0x20] ;  /* 0x0000202404197981 */ /* 0x000964000c1e1920 */
.L_x_35:
[----:B------:R-:W-:Y:S05]  /*26d0*/  BSYNC B1 ;  /* 0x0000000000017941 */ /* 0x000fea0003800000 */
.L_x_34:
[----:B--2--5:R-:W-:Y:S01]  /*26e0*/  FMUL R7, R25, R56 ;  /* 0x0000003819077220 */ /* 0x024fe20000400000 */
[----:B------:R-:W-:Y:S01]  /*26f0*/  ISETP.GT.AND P0, PT, R3, RZ, P2 ;  /* 0x000000ff0300720c */ /* 0x000fe20001704270 */
[----:B------:R-:W-:Y:S02]  /*2700*/  BSSY B1, `(.L_x_36) ;  /* 0x0000005000017945 */ /* 0x000fe40003800000 */
[----:B------:R-:W-:-:S05]  /*2710*/  FFMA R7, R28, R19, R7 ;  /* 0x000000131c077223 */ /* 0x000fca0000000007 */
[----:B------:R2:W-:Y:S05]  /*2720*/  @P3 STG.E desc[UR36][R10.64+0x20], R7 ;  /* 0x000020070a003986 */ /* 0x0005ea000c101924 */
[----:B------:R-:W-:Y:S05]  /*2730*/  @!P0 BRA `(.L_x_37) ;  /* 0x0000000000048947 */ /* 0x000fea0003800000 */
[----:B------:R0:W5:Y:S02]  /*2740*/  LDG.E.LTC128B R25, desc[UR36][R4.64+0x24] ;  /* 0x0000242404197981 */ /* 0x000164000c1e1920 */
.L_x_37:
[----:B------:R-:W-:Y:S05]  /*2750*/  BSYNC B1 ;  /* 0x0000000000017941 */ /* 0x000fea0003800000 */
.L_x_36:
[----:B-----5:R-:W-:Y:S01]  /*2760*/  FMUL R14, R25, R56 ;  /* 0x00000038190e7220 */ /* 0x020fe20000400000 */
[----:B------:R-:W-:Y:S01]  /*2770*/  ISETP.GT.AND P1, PT, R3, 0x8, P1 ;  /* 0x000000080300780c */ /* 0x000fe20000f24270 */
[----:B------:R-:W-:Y:S02]  /*2780*/  BSSY B1, `(.L_x_38) ;  /* 0x0000005000017945 */ /* 0x000fe40003800000 */
[----:B------:R-:W-:-:S05]  /*2790*/  FFMA R29, R29, R19, R14 ;  /* 0x000000131d1d7223 */ /* 0x000fca000000000e */
[----:B------:R0:W-:Y:S05]  /*27a0*/  @P0 STG.E desc[UR36][R10.64+0x24], R29 ;  /* 0x0000241d0a000986 */ /* 0x0001ea000c101924 */
[----:B------:R-:W-:Y:S05]  /*27b0*/  @!P1 BRA `(.L_x_39) ;  /* 0x0000000000049947 */ /* 0x000fea0003800000 */
[----:B------:R0:W5:Y:S02]  /*27c0*/  LDG.E.LTC128B R25, desc[UR36][R8.64+0x20] ;  /* 0x0000202408197981 */ /* 0x000164000c1e1920 */
.L_x_39:
[----:B------:R-:W-:Y:S05]  /*27d0*/  BSYNC B1 ;  /* 0x0000000000017941 */ /* 0x000fea0003800000 */
.L_x_38:
[----:B--2--5:R-:W-:Y:S01]  /*27e0*/  FMUL R7, R25, R56 ;  /* 0x0000003819077220 */ /* 0x024fe20000400000 */
[----:B------:R-:W-:Y:S01]  /*27f0*/  ISETP.GT.AND P2, PT, R3, 0x8, P2 ;  /* 0x000000080300780c */ /* 0x000fe20001744270 */
[----:B------:R-:W-:Y:S01]  /*2800*/  BSSY B1, `(.L_x_40) ;  /* 0x0000006000017945 */ /* 0x000fe20003800000 */
[----:B------:R-:W-:Y:S01]  /*2810*/  ISETP.GT.AND P0, PT, R6, 0x10, PT ;  /* 0x000000100600780c */ /* 0x000fe20003f04270 */
[----:B------:R-:W-:-:S05]  /*2820*/  FFMA R7, R30, R19, R7 ;  /* 0x000000131e077223 */ /* 0x000fca0000000007 */
[----:B------:R2:W-:Y:S05]  /*2830*/  @P1 STG.E desc[UR36][R12.64+0x20], R7 ;  /* 0x000020070c001986 */ /* 0x0005ea000c101924 */
[----:B------:R-:W-:Y:S05]  /*2840*/  @!P2 BRA `(.L_x_41) ;  /* 0x000000000004a947 */ /* 0x000fea0003800000 */
[----:B------:R0:W5:Y:S02]  /*2850*/  LDG.E.LTC128B R25, desc[UR36][R8.64+0x24] ;  /* 0x0000242408197981 */ /* 0x000164000c1e1920 */
.L_x_41:
[----:B------:R-:W-:Y:S05]  /*2860*/  BSYNC B1 ;  /* 0x0000000000017941 */ /* 0x000fea0003800000 */
.L_x_40:
        /* <DEDUP_REMOVED lines=8> */
.L_x_43:
[----:B------:R-:W-:Y:S05]  /*28f0*/  BSYNC B1 ;  /* 0x0000000000017941 */ /* 0x000fea0003800000 */
.L_x_42:
[----:B--2--5:R-:W-:Y:S01]  /*2900*/  FMUL R7, R25, R56 ;  /* 0x0000003819077220 */ /* 0x024fe20000400000 */
[----:B------:R-:W-:Y:S01]  /*2910*/  ISETP.GT.AND P2, PT, R3, RZ, P1 ;  /* 0x000000ff0300720c */ /* 0x000fe20000f44270 */
[----:B------:R-:W-:Y:S02]  /*2920*/  BSSY B1, `(.L_x_44) ;  /* 0x0000005000017945 */ /* 0x000fe40003800000 */
[----:B------:R-:W-:-:S05]  /*2930*/  FFMA R7, R32, R19, R7 ;  /* 0x0000001320077223 */ /* 0x000fca0000000007 */
[----:B------:R2:W-:Y:S05]  /*2940*/  @P3 STG.E desc[UR36][R10.64+0x40], R7 ;  /* 0x000040070a003986 */ /* 0x0005ea000c101924 */
[----:B------:R-:W-:Y:S05]  /*2950*/  @!P2 BRA `(.L_x_45) ;  /* 0x000000000004a947 */ /* 0x000fea0003800000 */
[----:B------:R0:W5:Y:S02]  /*2960*/  LDG.E.LTC128B R25, desc[UR36][R4.64+0x44] ;  /* 0x0000442404197981 */ /* 0x000164000c1e1920 */
.L_x_45:
[----:B------:R-:W-:Y:S05]  /*2970*/  BSYNC B1 ;  /* 0x0000000000017941 */ /* 0x000fea0003800000 */
.L_x_44:
[----:B-----5:R-:W-:Y:S01]  /*2980*/  FMUL R14, R25, R56 ;  /* 0x00000038190e7220 */ /* 0x020fe20000400000 */
[----:B------:R-:W-:Y:S01]  /*2990*/  ISETP.GT.AND P0, PT, R3, 0x8, P0 ;  /* 0x000000080300780c */ /* 0x000fe20000704270 */
[----:B------:R-:W-:Y:S02]  /*29a0*/  BSSY B1, `(.L_x_46) ;  /* 0x0000005000017945 */ /* 0x000fe40003800000 */
[----:B------:R-:W-:-:S05]  /*29b0*/  FFMA R33, R33, R19, R14 ;  /* 0x0000001321217223 */ /* 0x000fca000000000e */
[----:B------:R0:W-:Y:S05]  /*29c0*/  @P2 STG.E desc[UR36][R10.64+0x44], R33 ;  /* 0x000044210a002986 */ /* 0x0001ea000c101924 */
[----:B------:R-:W-:Y:S05]  /*29d0*/  @!P0 BRA `(.L_x_47) ;  /* 0x0000000000048947 */ /* 0x000fea0003800000 */
[----:B------:R0:W5:Y:S02]  /*29e0*/  LDG.E.LTC128B R25, desc[UR36][R8.64+0x40] ;  /* 0x0000402408197981 */ /* 0x000164000c1e1920 */
.L_x_47:
[----:B------:R-:W-:Y:S05]  /*29f0*/  BSYNC B1 ;  /* 0x0000000000017941 */ /* 0x000fea0003800000 */
.L_x_46:
        /* <DEDUP_REMOVED lines=8> */
.L_x_49:
[----:B------:R-:W-:Y:S05]  /*2a80*/  BSYNC B1 ;  /* 0x0000000000017941 */ /* 0x000fea0003800000 */
.L_x_48:
        /* <DEDUP_REMOVED lines=8> */
.L_x_51:
[----:B------:R-:W-:Y:S05]  /*2b10*/  BSYNC B1 ;  /* 0x0000000000017941 */ /* 0x000fea0003800000 */
.L_x_50:
[----:B--2--5:R-:W-:Y:S01]  /*2b20*/  FMUL R7, R25, R56 ;  /* 0x0000003819077220 */ /* 0x024fe20000400000 */
[----:B------:R-:W-:Y:S01]  /*2b30*/  ISETP.GT.AND P1, PT, R3, RZ, P0 ;  /* 0x000000ff0300720c */ /* 0x000fe20000724270 */
[----:B------:R-:W-:Y:S02]  /*2b40*/  BSSY B1, `(.L_x_52) ;  /* 0x0000005000017945 */ /* 0x000fe40003800000 */
[----:B------:R-:W-:-:S05]  /*2b50*/  FFMA R7, R36, R19, R7 ;  /* 0x0000001324077223 */ /* 0x000fca0000000007 */
[----:B------:R2:W-:Y:S05]  /*2b60*/  @P3 STG.E desc[UR36][R10.64+0x60], R7 ;  /* 0x000060070a003986 */ /* 0x0005ea000c101924 */
[----:B------:R-:W-:Y:S05]  /*2b70*/  @!P1 BRA `(.L_x_53) ;  /* 0x0000000000049947 */ /* 0x000fea0003800000 */
[----:B------:R0:W5:Y:S02]  /*2b80*/  LDG.E.LTC128B R25, desc[UR36][R4.64+0x64] ;  /* 0x0000642404197981 */ /* 0x000164000c1e1920 */
.L_x_53:
[----:B------:R-:W-:Y:S05]  /*2b90*/  BSYNC B1 ;  /* 0x0000000000017941 */ /* 0x000fea0003800000 */
.L_x_52:
[----:B-----5:R-:W-:Y:S01]  /*2ba0*/  FMUL R14, R25, R56 ;  /* 0x00000038190e7220 */ /* 0x020fe20000400000 */
[----:B------:R-:W-:Y:S01]  /*2bb0*/  ISETP.GT.AND P2, PT, R3, 0x8, P2 ;  /* 0x000000080300780c */ /* 0x000fe20001744270 */
[----:B------:R-:W-:Y:S02]  /*2bc0*/  BSSY B1, `(.L_x_54) ;  /* 0x0000005000017945 */ /* 0x000fe40003800000 */
[----:B------:R-:W-:-:S05]  /*2bd0*/  FFMA R37, R37, R19, R14 ;  /* 0x0000001325257223 */ /* 0x000fca000000000e */
[----:B------:R0:W-:Y:S05]  /*2be0*/  @P1 STG.E desc[UR36][R10.64+0x64], R37 ;  /* 0x000064250a001986 */ /* 0x0001ea000c101924 */
[----:B------:R-:W-:Y:S05]  /*2bf0*/  @!P2 BRA `(.L_x_55) ;  /* 0x000000000004a947 */ /* 0x000fea0003800000 */
[----:B------:R0:W5:Y:S02]  /*2c00*/  LDG.E.LTC128B R25, desc[UR36][R8.64+0x60] ;  /* 0x0000602408197981 */ /* 0x000164000c1e1920 */
.L_x_55:
[----:B------:R-:W-:Y:S05]  /*2c10*/  BSYNC B1 ;  /* 0x0000000000017941 */ /* 0x000fea0003800000 */
.L_x_54:
        /* <DEDUP_REMOVED lines=8> */
.L_x_57:
[----:B------:R-:W-:Y:S05]  /*2ca0*/  BSYNC B1 ;  /* 0x0000000000017941 */ /* 0x000fea0003800000 */
.L_x_56:
        /* <DEDUP_REMOVED lines=8> */
.L_x_59:
[----:B------:R-:W-:Y:S05]  /*2d30*/  BSYNC B1 ;  /* 0x0000000000017941 */ /* 0x000fea0003800000 */
.L_x_58:
[----:B--2--5:R-:W-:Y:S01]  /*2d40*/  FMUL R7, R25, R56 ;  /* 0x0000003819077220 */ /* 0x024fe20000400000 */
[----:B------:R-:W-:Y:S01]  /*2d50*/  ISETP.GT.AND P0, PT, R3, RZ, P2 ;  /* 0x000000ff0300720c */ /* 0x000fe20001704270 */
[----:B------:R-:W-:Y:S02]  /*2d60*/  BSSY B1, `(.L_x_60) ;  /* 0x0000005000017945 */ /* 0x000fe40003800000 */
[----:B------:R-:W-:-:S05]  /*2d70*/  FFMA R7, R40, R19, R7 ;  /* 0x0000001328077223 */ /* 0x000fca0000000007 */
[----:B------:R2:W-:Y:S05]  /*2d80*/  @P3 STG.E desc[UR36][R10.64+0x80], R7 ;  /* 0x000080070a003986 */ /* 0x0005ea000c101924 */
[----:B------:R-:W-:Y:S05]  /*2d90*/  @!P0 BRA `(.L_x_61) ;  /* 0x0000000000048947 */ /* 0x000fea0003800000 */
[----:B------:R0:W5:Y:S02]  /*2da0*/  LDG.E.LTC128B R25, desc[UR36][R4.64+0x84] ;  /* 0x0000842404197981 */ /* 0x000164000c1e1920 */
.L_x_61:
[----:B------:R-:W-:Y:S05]  /*2db0*/  BSYNC B1 ;  /* 0x0000000000017941 */ /* 0x000fea0003800000 */
.L_x_60:
[----:B-----5:R-:W-:Y:S01]  /*2dc0*/  FMUL R14, R25, R56 ;  /* 0x00000038190e7220 */ /* 0x020fe20000400000 */
[----:B------:R-:W-:Y:S01]  /*2dd0*/  ISETP.GT.AND P1, PT, R3, 0x8, P1 ;  /* 0x000000080300780c */ /* 0x000fe20000f24270 */
[----:B------:R-:W-:Y:S02]  /*2de0*/  BSSY B1, `(.L_x_62) ;  /* 0x0000005000017945 */ /* 0x000fe40003800000 */
[----:B------:R-:W-:-:S05]  /*2df0*/  FFMA R41, R41, R19, R14 ;  /* 0x0000001329297223 */ /* 0x000fca000000000e */
[----:B------:R0:W-:Y:S05]  /*2e00*/  @P0 STG.E desc[UR36][R10.64+0x84], R41 ;  /* 0x000084290a000986 */ /* 0x0001ea000c101924 */
[----:B------:R-:W-:Y:S05]  /*2e10*/  @!P1 BRA `(.L_x_63) ;  /* 0x0000000000049947 */ /* 0x000fea0003800000 */
[----:B------:R0:W5:Y:S02]  /*2e20*/  LDG.E.LTC128B R25, desc[UR36][R8.64+0x80] ;  /* 0x0000802408197981 */ /* 0x000164000c1e1920 */
.L_x_63:
[----:B------:R-:W-:Y:S05]  /*2e30*/  BSYNC B1 ;  /* 0x0000000000017941 */ /* 0x000fea0003800000 */
.L_x_62:
        /* <DEDUP_REMOVED lines=8> */
.L_x_65:
[----:B------:R-:W-:Y:S05]  /*2ec0*/  BSYNC B1 ;  /* 0x0000000000017941 */ /* 0x000fea0003800000 */
.L_x_64:
        /* <DEDUP_REMOVED lines=8> */
.L_x_67:
[----:B------:R-:W-:Y:S05]  /*2f50*/  BSYNC B1 ;  /* 0x0000000000017941 */ /* 0x000fea0003800000 */
.L_x_66:
[----:B--2--5:R-:W-:Y:S01]  /*2f60*/  FMUL R7, R25, R56 ;  /* 0x0000003819077220 */ /* 0x024fe20000400000 */
[----:B------:R-:W-:Y:S01]  /*2f70*/  ISETP.GT.AND P2, PT, R3, RZ, P1 ;  /* 0x000000ff0300720c */ /* 0x000fe20000f44270 */
[----:B------:R-:W-:Y:S02]  /*2f80*/  BSSY B1, `(.L_x_68) ;  /* 0x0000005000017945 */ /* 0x000fe40003800000 */
[----:B------:R-:W-:-:S05]  /*2f90*/  FFMA R7, R44, R19, R7 ;  /* 0x000000132c077223 */ /* 0x000fca0000000007 */
[----:B------:R2:W-:Y:S05]  /*2fa0*/  @P3 STG.E desc[UR36][R10.64+0xa0], R7 ;  /* 0x0000a0070a003986 */ /* 0x0005ea000c101924 */
[----:B------:R-:W-:Y:S05]  /*2fb0*/  @!P2 BRA `(.L_x_69) ;  /* 0x000000000004a947 */ /* 0x000fea0003800000 */
[----:B------:R0:W5:Y:S02]  /*2fc0*/  LDG.E.LTC128B R25, desc[UR36][R4.64+0xa4] ;  /* 0x0000a42404197981 */ /* 0x000164000c1e1920 */
.L_x_69:
[----:B------:R-:W-:Y:S05]  /*2fd0*/  BSYNC B1 ;  /* 0x0000000000017941 */ /* 0x000fea0003800000 */
.L_x_68:
[----:B-----5:R-:W-:Y:S01]  /*2fe0*/  FMUL R14, R25, R56 ;  /* 0x00000038190e7220 */ /* 0x020fe20000400000 */
[----:B------:R-:W-:Y:S01]  /*2ff0*/  ISETP.GT.AND P0, PT, R3, 0x8, P0 ;  /* 0x000000080300780c */ /* 0x000fe20000704270 */
[----:B------:R-:W-:Y:S02]  /*3000*/  BSSY B1, `(.L_x_70) ;  /* 0x0000005000017945 */ /* 0x000fe40003800000 */
[----:B------:R-:W-:-:S05]  /*3010*/  FFMA R45, R45, R19, R14 ;  /* 0x000000132d2d7223 */ /* 0x000fca000000000e */
[----:B------:R0:W-:Y:S05]  /*3020*/  @P2 STG.E desc[UR36][R10.64+0xa4], R45 ;  /* 0x0000a42d0a002986 */ /* 0x0001ea000c101924 */
[----:B------:R-:W-:Y:S05]  /*3030*/  @!P0 BRA `(.L_x_71) ;  /* 0x0000000000048947 */ /* 0x000fea0003800000 */
[----:B------:R0:W5:Y:S02]  /*3040*/  LDG.E.LTC128B R25, desc[UR36][R8.64+0xa0] ;  /* 0x0000a02408197981 */ /* 0x000164000c1e1920 */
.L_x_71:
[----:B------:R-:W-:Y:S05]  /*3050*/  BSYNC B1 ;  /* 0x0000000000017941 */ /* 0x000fea0003800000 */
.L_x_70:
        /* <DEDUP_REMOVED lines=8> */
.L_x_73:
[----:B------:R-:W-:Y:S05]  /*30e0*/  BSYNC B1 ;  /* 0x0000000000017941 */ /* 0x000fea0003800000 */
.L_x_72:
        /* <DEDUP_REMOVED lines=8> */
.L_x_75:
[----:B------:R-:W-:Y:S05]  /*3170*/  BSYNC B1 ;  /* 0x0000000000017941 */ /* 0x000fea0003800000 */
.L_x_74:
[----:B--2--5:R-:W-:Y:S01]  /*3180*/  FMUL R7, R25, R56 ;  /* 0x0000003819077220 */ /* 0x024fe20000400000 */
[----:B------:R-:W-:Y:S01]  /*3190*/  ISETP.GT.AND P1, PT, R3, RZ, P0 ;  /* 0x000000ff0300720c */ /* 0x000fe20000724270 */
[----:B------:R-:W-:Y:S02]  /*31a0*/  BSSY B1, `(.L_x_76) ;  /* 0x0000005000017945 */ /* 0x000fe40003800000 */
[----:B------:R-:W-:-:S05]  /*31b0*/  FFMA R7, R48, R19, R7 ;  /* 0x0000001330077223 */ /* 0x000fca0000000007 */
[----:B------:R2:W-:Y:S05]  /*31c0*/  @P3 STG.E desc[UR36][R10.64+0xc0], R7 ;  /* 0x0000c0070a003986 */ /* 0x0005ea000c101924 */
[----:B------:R-:W-:Y:S05]  /*31d0*/  @!P1 BRA `(.L_x_77) ;  /* 0x0000000000049947 */ /* 0x000fea0003800000 */
[----:B------:R0:W5:Y:S02]  /*31e0*/  LDG.E.LTC128B R25, desc[UR36][R4.64+0xc4] ;  /* 0x0000c42404197981 */ /* 0x000164000c1e1920 */
.L_x_77:
[----:B------:R-:W-:Y:S05]  /*31f0*/  BSYNC B1 ;  /* 0x0000000000017941 */ /* 0x000fea0003800000 */
.L_x_76:
[----:B-----5:R-:W-:Y:S01]  /*3200*/  FMUL R14, R25, R56 ;  /* 0x00000038190e7220 */ /* 0x020fe20000400000 */
[----:B------:R-:W-:Y:S01]  /*3210*/  ISETP.GT.AND P2, PT, R3, 0x8, P2 ;  /* 0x000000080300780c */ /* 0x000fe20001744270 */
[----:B------:R-:W-:Y:S02]  /*3220*/  BSSY B1, `(.L_x_78) ;  /* 0x0000005000017945 */ /* 0x000fe40003800000 */
[----:B------:R-:W-:-:S05]  /*3230*/  FFMA R49, R49, R19, R14 ;  /* 0x0000001331317223 */ /* 0x000fca000000000e */
[----:B------:R0:W-:Y:S05]  /*3240*/  @P1 STG.E desc[UR36][R10.64+0xc4], R49 ;  /* 0x0000c4310a001986 */ /* 0x0001ea000c101924 */
[----:B------:R-:W-:Y:S05]  /*3250*/  @!P2 BRA `(.L_x_79) ;  /* 0x000000000004a947 */ /* 0x000fea0003800000 */
[----:B------:R0:W5:Y:S02]  /*3260*/  LDG.E.LTC128B R25, desc[UR36][R8.64+0xc0] ;  /* 0x0000c02408197981 */ /* 0x000164000c1e1920 */
.L_x_79:
[----:B------:R-:W-:Y:S05]  /*3270*/  BSYNC B1 ;  /* 0x0000000000017941 */ /* 0x000fea0003800000 */
.L_x_78:
        /* <DEDUP_REMOVED lines=8> */
.L_x_81:
[----:B------:R-:W-:Y:S05]  /*3300*/  BSYNC B1 ;  /* 0x0000000000017941 */ /* 0x000fea0003800000 */
.L_x_80:
[----:B-----5:R-:W-:Y:S01]  /*3310*/  FMUL R14, R25, R56 ;  /* 0x00000038190e7220 */ /* 0x020fe20000400000 */
[----:B------:R-:W-:Y:S01]  /*3320*/  ISETP.GT.AND P2, PT, R6, 0x39, PT ;  /* 0x000000390600780c */ /* 0x000fe20003f44270 */
[----:B------:R-:W-:Y:S01]  /*3330*/  @P0 IMAD.MOV.U32 R6, RZ, RZ, R12 ;  /* 0x000000ffff060224 */ /* 0x000fe200078e000c */
[----:B------:R-:W-:Y:S01]  /*3340*/  ISETP.GT.AND P3, PT, R3, RZ, P1 ;  /* 0x000000ff0300720c */ /* 0x000fe20000f64270 */
[----:B------:R-:W-:Y:S01]  /*3350*/  FFMA R51, R51, R19, R14 ;  /* 0x0000001333337223 */ /* 0x000fe2000000000e */
[----:B--2---:R-:W-:Y:S01]  /*3360*/  @P0 IMAD.MOV.U32 R7, RZ, RZ, R13 ;  /* 0x000000ffff070224 */ /* 0x004fe200078e000d */
[----:B------:R-:W-:Y:S04]  /*3370*/  BSSY B1, `(.L_x_82) ;  /* 0x0000004000017945 */ /* 0x000fe80003800000 */
[----:B------:R2:W-:Y:S06]  /*3380*/  @P0 STG.E desc[UR36][R6.64+0xc4], R51 ;  /* 0x0000c43306000986 */ /* 0x0005ec000c101924 */
[----:B------:R-:W-:Y:S05]  /*3390*/  @!P3 BRA `(.L_x_83) ;  /* 0x000000000004b947 */ /* 0x000fea0003800000 */
[----:B------:R0:W5:Y:S02]  /*33a0*/  LDG.E.LTC128B R25, desc[UR36][R4.64+0xe0] ;  /* 0x0000e02404197981 */ /* 0x000164000c1e1920 */
.L_x_83:
[----:B------:R-:W-:Y:S05]  /*33b0*/  BSYNC B1 ;  /* 0x0000000000017941 */ /* 0x000fea0003800000 */
.L_x_82:
[----:B--2--5:R-:W-:Y:S01]  /*33c0*/  FMUL R7, R25, R56 ;  /* 0x0000003819077220 */ /* 0x024fe20000400000 */
[----:B------:R-:W-:Y:S01]  /*33d0*/  @P3 IMAD.MOV.U32 R6, RZ, RZ, R10 ;  /* 0x000000ffff063224 */ /* 0x000fe200078e000a */
[----:B------:R-:W-:Y:S01]  /*33e0*/  ISETP.GT.AND P0, PT, R3, RZ, P2 ;  /* 0x000000ff0300720c */ /* 0x000fe20001704270 */
[----:B------:R-:W-:Y:S01]  /*33f0*/  BSSY B1, `(.L_x_84) ;  /* 0x0000006000017945 */ /* 0x000fe20003800000 */
[----:B------:R-:W-:Y:S01]  /*3400*/  FFMA R15, R52, R19, R7 ;  /* 0x00000013340f7223 */ /* 0x000fe20000000007 */
[----:B------:R-:W-:-:S05]  /*3410*/  @P3 IMAD.MOV.U32 R7, RZ, RZ, R11 ;  /* 0x000000ffff073224 */ /* 0x000fca00078e000b */
[----:B------:R2:W-:Y:S05]  /*3420*/  @P3 STG.E desc[UR36][R6.64+0xe0], R15 ;  /* 0x0000e00f06003986 */ /* 0x0005ea000c101924 */
[----:B------:R-:W-:Y:S05]  /*3430*/  @!P0 BRA `(.L_x_85) ;  /* 0x0000000000048947 */ /* 0x000fea0003800000 */
[----:B------:R0:W5:Y:S02]  /*3440*/  LDG.E.LTC128B R25, desc[UR36][R4.64+0xe4] ;  /* 0x0000e42404197981 */ /* 0x000164000c1e1920 */
.L_x_85:
[----:B------:R-:W-:Y:S05]  /*3450*/  BSYNC B1 ;  /* 0x0000000000017941 */ /* 0x000fea0003800000 */
.L_x_84:
[----:B01--45:R-:W-:Y:S01]  /*3460*/  FMUL R4, R25, R56 ;  /* 0x0000003819047220 */ /* 0x033fe20000400000 */
[----:B------:R-:W-:Y:S01]  /*3470*/  ISETP.GT.AND P1, PT, R3, 0x8, P1 ;  /* 0x000000080300780c */ /* 0x000fe20000f24270 */
[----:B------:R-:W-:Y:S02]  /*3480*/  BSSY B1, `(.L_x_86) ;  /* 0x0000005000017945 */ /* 0x000fe40003800000 */
[----:B------:R-:W-:-:S05]  /*3490*/  FFMA R53, R53, R19, R4 ;  /* 0x0000001335357223 */ /* 0x000fca0000000004 */
[----:B------:R0:W-:Y:S05]  /*34a0*/  @P0 STG.E desc[UR36][R10.64+0xe4], R53 ;  /* 0x0000e4350a000986 */ /* 0x0001ea000c101924 */
[----:B------:R-:W-:Y:S05]  /*34b0*/  @!P1 BRA `(.L_x_87) ;  /* 0x0000000000049947 */ /* 0x000fea0003800000 */
[----:B------:R1:W5:Y:S02]  /*34c0*/  LDG.E.LTC128B R25, desc[UR36][R8.64+0xe0] ;  /* 0x0000e02408197981 */ /* 0x000364000c1e1920 */
.L_x_87:
[----:B------:R-:W-:Y:S05]  /*34d0*/  BSYNC B1 ;  /* 0x0000000000017941 */ /* 0x000fea0003800000 */
.L_x_86:
[----:B-----5:R-:W-:Y:S01]  /*34e0*/  FMUL R5, R25, R56 ;  /* 0x0000003819057220 */ /* 0x020fe20000400000 */
[----:B------:R-:W-:Y:S01]  /*34f0*/  @P1 IMAD.MOV.U32 R4, RZ, RZ, R12 ;  /* 0x000000ffff041224 */ /* 0x000fe200078e000c */
[----:B------:R-:W-:Y:S01]  /*3500*/  ISETP.GT.AND P2, PT, R3, 0x8, P2 ;  /* 0x000000080300780c */ /* 0x000fe20001744270 */
[----:B------:R-:W-:Y:S01]  /*3510*/  BSSY B1, `(.L_x_88) ;  /* 0x0000006000017945 */ /* 0x000fe20003800000 */
[----:B--2---:R-:W-:Y:S01]  /*3520*/  FFMA R7, R54, R19, R5 ;  /* 0x0000001336077223 */ /* 0x004fe20000000005 */
[----:B------:R-:W-:-:S05]  /*3530*/  @P1 IMAD.MOV.U32 R5, RZ, RZ, R13 ;  /* 0x000000ffff051224 */ /* 0x000fca00078e000d */
[----:B------:R2:W-:Y:S05]  /*3540*/  @P1 STG.E desc[UR36][R4.64+0xe0], R7 ;  /* 0x0000e00704001986 */ /* 0x0005ea000c101924 */
[----:B------:R-:W-:Y:S05]  /*3550*/  @!P2 BRA `(.L_x_89) ;  /* 0x000000000004a947 */ /* 0x000fea0003800000 */
[----:B------:R4:W5:Y:S02]  /*3560*/  LDG.E.LTC128B R25, desc[UR36][R8.64+0xe4] ;  /* 0x0000e42408197981 */ /* 0x000964000c1e1920 */
.L_x_89:
[----:B------:R-:W-:Y:S05]  /*3570*/  BSYNC B1 ;  /* 0x0000000000017941 */ /* 0x000fea0003800000 */
.L_x_88:
[----:B--2--5:R-:W-:-:S04]  /*3580*/  FMUL R4, R25, R56 ;  /* 0x0000003819047220 */ /* 0x024fc80000400000 */
[----:B------:R-:W-:Y:S01]  /*3590*/  FFMA R55, R55, R19, R4 ;  /* 0x0000001337377223 */ /* 0x000fe20000000004 */
[----:B------:R-:W-:Y:S06]  /*35a0*/  @!P2 BRA `(.L_x_90) ;  /* 0x0000000400f0a947 */ /* 0x000fec0003800000 */
[----:B------:R2:W-:Y:S01]  /*35b0*/  STG.E desc[UR36][R12.64+0xe4], R55 ;  /* 0x0000e4370c007986 */ /* 0x0005e2000c101924 */
[----:B------:R-:W-:Y:S05]  /*35c0*/  BRA `(.L_x_90) ;  /* 0x0000000400e87947 */ /* 0x000fea0003800000 */
.L_x_29:
[----:B------:R-:W-:Y:S01]  /*35d0*/  ISETP.GT.AND P0, PT, R6, 0x1, PT ;  /* 0x000000010600780c */ /* 0x000fe20003f04270 */
[----:B------:R-:W-:Y:S01]  /*35e0*/  ULDC.64 UR4, c[0x0][0x5c0] ;  /* 0x0001700000047ab9 */ /* 0x000fe20000000a00 */
[-C--:B------:R-:W-:Y:S01]  /*35f0*/  FMUL R7, R24, R19.reuse ;  /* 0x0000001318077220 */ /* 0x080fe20000400000 */
[C---:B------:R-:W-:Y:S01]  /*3600*/  LEA R4, P4, R70.reuse, UR4, 0x2 ;  /* 0x0000000446047c11 */ /* 0x040fe2000f8810ff */
[-C--:B------:R-:W-:Y:S01]  /*3610*/  FMUL R25, R25, R19.reuse ;  /* 0x0000001319197220 */ /* 0x080fe20000400000 */
[----:B------:R-:W-:Y:S01]  /*3620*/  ISETP.GT.AND P2, PT, R3, RZ, P0 ;  /* 0x000000ff0300720c */ /* 0x000fe20000744270 */
[-C--:B------:R-:W-:Y:S01]  /*3630*/  FMUL R27, R27, R19.reuse ;  /* 0x000000131b1b7220 */ /* 0x080fe20000400000 */
[----:B------:R-:W-:Y:S01]  /*3640*/  LEA.HI.X R5, R70, UR5, R79, 0x2, P4 ;  /* 0x0000000546057c11 */ /* 0x000fe2000a0f144f */
[-C--:B------:R-:W-:Y:S01]  /*3650*/  FMUL R11, R28, R19.reuse ;  /* 0x000000131c0b7220 */ /* 0x080fe20000400000 */
[----:B------:R-:W-:Y:S01]  /*3660*/  ISETP.GT.AND P3, PT, R3, 0x8, P3 ;  /* 0x000000080300780c */ /* 0x000fe20001f64270 */
[-C--:B------:R-:W-:Y:S01]  /*3670*/  FMUL R29, R29, R19.reuse ;  /* 0x000000131d1d7220 */ /* 0x080fe20000400000 */
[----:B------:R-:W-:Y:S01]  /*3680*/  ISETP.GT.AND P0, PT, R3, 0x8, P0 ;  /* 0x000000080300780c */ /* 0x000fe20000704270 */
[----:B------:R0:W-:Y:S01]  /*3690*/  @P1 STG.E desc[UR36][R4.64], R7 ;  /* 0x0000000704001986 */ /* 0x0001e2000c101924 */
[C---:B------:R-:W-:Y:S01]  /*36a0*/  ISETP.GT.AND P5, PT, R6.reuse, 0x8, PT ;  /* 0x000000080600780c */ /* 0x040fe20003fa4270 */
[-C--:B------:R-:W-:Y:S01]  /*36b0*/  FMUL R31, R31, R19.reuse ;  /* 0x000000131f1f7220 */ /* 0x080fe20000400000 */
[----:B------:R-:W-:Y:S01]  /*36c0*/  SHF.L.U64.HI R9, R57, 0x2, R58 ;  /* 0x0000000239097819 */ /* 0x000fe2000001023a */
[-C--:B------:R-:W-:Y:S01]  /*36d0*/  FMUL R33, R33, R19.reuse ;  /* 0x0000001321217220 */ /* 0x080fe20000400000 */
[----:B------:R-:W-:Y:S01]  /*36e0*/  LEA R8, P1, R57, R4, 0x2 ;  /* 0x0000000439087211 */ /* 0x000fe200078210ff */
[----:B------:R-:W-:Y:S01]  /*36f0*/  @P2 STG.E desc[UR36][R4.64+0x4], R25 ;  /* 0x0000041904002986 */ /* 0x000fe2000c101924 */
[----:B------:R-:W-:Y:S01]  /*3700*/  ISETP.GT.AND P4, PT, R6, 0x9, PT ;  /* 0x000000090600780c */ /* 0x000fe20003f84270 */
[-C--:B------:R-:W-:Y:S01]  /*3710*/  FMUL R35, R35, R19.reuse ;  /* 0x0000001323237220 */ /* 0x080fe20000400000 */
[----:B------:R-:W-:Y:S01]  /*3720*/  ISETP.GT.AND P2, PT, R3, RZ, P5 ;  /* 0x000000ff0300720c */ /* 0x000fe20002f44270 */
[----:B------:R-:W-:Y:S01]  /*3730*/  IMAD.X R9, R9, 0x1, R5, P1 ;  /* 0x0000000109097824 */ /* 0x000fe200008e0605 */
[C---:B------:R-:W-:Y:S01]  /*3740*/  ISETP.GT.AND P1, PT, R3.reuse, RZ, P4 ;  /* 0x000000ff0300720c */ /* 0x040fe20002724270 */
[-C--:B0-----:R-:W-:Y:S01]  /*3750*/  FMUL R7, R26, R19.reuse ;  /* 0x000000131a077220 */ /* 0x081fe20000400000 */
[----:B------:R-:W-:Y:S01]  /*3760*/  ISETP.GT.AND P4, PT, R3, 0x8, P4 ;  /* 0x000000080300780c */ /* 0x000fe20002784270 */
[-C--:B------:R-:W-:Y:S01]  /*3770*/  FMUL R37, R37, R19.reuse ;  /* 0x0000001325257220 */ /* 0x080fe20000400000 */
[-C--:B------:R-:W-:Y:S01]  /*3780*/  FMUL R39, R39, R19.reuse ;  /* 0x0000001327277220 */ /* 0x080fe20000400000 */
[-C--:B------:R-:W-:Y:S01]  /*3790*/  FMUL R41, R41, R19.reuse ;  /* 0x0000001329297220 */ /* 0x080fe20000400000 */
[----:B------:R0:W-:Y:S01]  /*37a0*/  @P3 STG.E desc[UR36][R8.64], R7 ;  /* 0x0000000708003986 */ /* 0x0001e2000c101924 */
[C---:B------:R-:W-:Y:S01]  /*37b0*/  ISETP.GT.AND P3, PT, R6.reuse, 0x11, PT ;  /* 0x000000110600780c */ /* 0x040fe20003f64270 */
[-C--:B------:R-:W-:Y:S01]  /*37c0*/  FMUL R43, R43, R19.reuse ;  /* 0x000000132b2b7220 */ /* 0x080fe20000400000 */
[-C--:B------:R-:W-:Y:S01]  /*37d0*/  FMUL R45, R45, R19.reuse ;  /* 0x000000132d2d7220 */ /* 0x080fe20000400000 */
[----:B------:R-:W-:Y:S01]  /*37e0*/  @P0 STG.E desc[UR36][R8.64+0x4], R27 ;  /* 0x0000041b08000986 */ /* 0x000fe2000c101924 */
[----:B------:R-:W-:Y:S01]  /*37f0*/  ISETP.GT.AND P0, PT, R3, 0x8, P5 ;  /* 0x000000080300780c */ /* 0x000fe20002f04270 */
[-C--:B------:R-:W-:Y:S01]  /*3800*/  FMUL R47, R47, R19.reuse ;  /* 0x000000132f2f7220 */ /* 0x080fe20000400000 */
[----:B------:R-:W-:Y:S01]  /*3810*/  ISETP.GT.AND P5, PT, R6, 0x10, PT ;  /* 0x000000100600780c */ /* 0x000fe20003fa4270 */
[----:B------:R1:W-:Y:S01]  /*3820*/  @P2 STG.E desc[UR36][R4.64+0x20], R11 ;  /* 0x0000200b04002986 */ /* 0x0003e2000c101924 */
[-C--:B------:R-:W-:Y:S01]  /*3830*/  FMUL R49, R49, R19.reuse ;  /* 0x0000001331317220 */ /* 0x080fe20000400000 */
[-C--:B------:R-:W-:Y:S01]  /*3840*/  FMUL R51, R51, R19.reuse ;  /* 0x0000001333337220 */ /* 0x080fe20000400000 */
[C---:B------:R-:W-:Y:S01]  /*3850*/  ISETP.GT.AND P2, PT, R3.reuse, RZ, P5 ;  /* 0x000000ff0300720c */ /* 0x040fe20002f44270 */
[----:B------:R-:W-:Y:S01]  /*3860*/  @P1 STG.E desc[UR36][R4.64+0x24], R29 ;  /* 0x0000241d04001986 */ /* 0x000fe2000c101924 */
[-C--:B0-----:R-:W-:Y:S01]  /*3870*/  FMUL R7, R30, R19.reuse ;  /* 0x000000131e077220 */ /* 0x081fe20000400000 */
[----:B------:R-:W-:Y:S01]  /*3880*/  ISETP.GT.AND P1, PT, R3, RZ, P3 ;  /* 0x000000ff0300720c */ /* 0x000fe20001f24270 */
[-C--:B------:R-:W-:Y:S01]  /*3890*/  FMUL R53, R53, R19.reuse ;  /* 0x0000001335357220 */ /* 0x080fe20000400000 */
[C---:B------:R-:W-:Y:S01]  /*38a0*/  ISETP.GT.AND P3, PT, R3.reuse, 0x8, P3 ;  /* 0x000000080300780c */ /* 0x040fe20001f64270 */
[-C--:B------:R-:W-:Y:S01]  /*38b0*/  FMUL R13, R54, R19.reuse ;  /* 0x00000013360d7220 */ /* 0x080fe20000400000 */
[----:B------:R0:W-:Y:S01]  /*38c0*/  @P0 STG.E desc[UR36][R8.64+0x20], R7 ;  /* 0x0000200708000986 */ /* 0x0001e2000c101924 */
[----:B------:R-:W-:Y:S01]  /*38d0*/  ISETP.GT.AND P0, PT, R3, 0x8, P5 ;  /* 0x000000080300780c */ /* 0x000fe20002f04270 */
[-C--:B-1----:R-:W-:Y:S01]  /*38e0*/  FMUL R11, R32, R19.reuse ;  /* 0x00000013200b7220 */ /* 0x082fe20000400000 */
[C---:B------:R-:W-:Y:S01]  /*38f0*/  ISETP.GT.AND P5, PT, R6.reuse, 0x18, PT ;  /* 0x000000180600780c */ /* 0x040fe20003fa4270 */
[----:B------:R-:W-:Y:S01]  /*3900*/  @P4 STG.E desc[UR36][R8.64+0x24], R31 ;  /* 0x0000241f08004986 */ /* 0x000fe2000c101924 */
[----:B------:R-:W-:Y:S01]  /*3910*/  ISETP.GT.AND P4, PT, R6, 0x19, PT ;  /* 0x000000190600780c */ /* 0x000fe20003f84270 */
[----:B------:R-:W-:-:S02]  /*3920*/  FMUL R55, R55, R19 ;  /* 0x0000001337377220 */ /* 0x000fc40000400000 */
[----:B------:R1:W-:Y:S01]  /*3930*/  @P2 STG.E desc[UR36][R4.64+0x40], R11 ;  /* 0x0000400b04002986 */ /* 0x0003e2000c101924 */
[----:B------:R-:W-:-:S03]  /*3940*/  ISETP.GT.AND P2, PT, R3, RZ, P5 ;  /* 0x000000ff0300720c */ /* 0x000fc60002f44270 */
[----:B------:R-:W-:Y:S01]  /*3950*/  @P1 STG.E desc[UR36][R4.64+0x44], R33 ;  /* 0x0000442104001986 */ /* 0x000fe2000c101924 */
[C---:B------:R-:W-:Y:S01]  /*3960*/  ISETP.GT.AND P1, PT, R3.reuse, RZ, P4 ;  /* 0x000000ff0300720c */ /* 0x040fe20002724270 */
[----:B0-----:R-:W-:Y:S01]  /*3970*/  FMUL R7, R34, R19 ;  /* 0x0000001322077220 */ /* 0x001fe20000400000 */
[----:B------:R-:W-:-:S04]  /*3980*/  ISETP.GT.AND P4, PT, R3, 0x8, P4 ;  /* 0x000000080300780c */ /* 0x000fc80002784270 */
[----:B------:R0:W-:Y:S01]  /*3990*/  @P0 STG.E desc[UR36][R8.64+0x40], R7 ;  /* 0x0000400708000986 */ /* 0x0001e2000c101924 */
[----:B-1----:R-:W-:Y:S01]  /*39a0*/  FMUL R11, R36, R19 ;  /* 0x00000013240b7220 */ /* 0x002fe20000400000 */
[----:B------:R-:W-:Y:S02]  /*39b0*/  ISETP.GT.AND P0, PT, R3, 0x8, P5 ;  /* 0x000000080300780c */ /* 0x000fe40002f04270 */
[----:B------:R-:W-:Y:S01]  /*39c0*/  @P3 STG.E desc[UR36][R8.64+0x44], R35 ;  /* 0x0000442308003986 */ /* 0x000fe2000c101924 */
[----:B------:R-:W-:-:S03]  /*39d0*/  ISETP.GT.AND P5, PT, R6, 0x20, PT ;  /* 0x000000200600780c */ /* 0x000fc60003fa4270 */
[----:B------:R1:W-:Y:S01]  /*39e0*/  @P2 STG.E desc[UR36][R4.64+0x60], R11 ;  /* 0x0000600b04002986 */ /* 0x0003e2000c101924 */
[----:B------:R-:W-:Y:S02]  /*39f0*/  ISETP.GT.AND P2, PT, R6, 0x21, PT ;  /* 0x000000210600780c */ /* 0x000fe40003f44270 */
[C---:B------:R-:W-:Y:S01]  /*3a00*/  ISETP.GT.AND P3, PT, R3.reuse, RZ, P5 ;  /* 0x000000ff0300720c */ /* 0x040fe20002f64270 */
[----:B------:R-:W-:Y:S01]  /*3a10*/  @P1 STG.E desc[UR36][R4.64+0x64], R37 ;  /* 0x0000642504001986 */ /* 0x000fe2000c101924 */
[C---:B------:R-:W-:Y:S01]  /*3a20*/  ISETP.GT.AND P1, PT, R3.reuse, RZ, P2 ;  /* 0x000000ff0300720c */ /* 0x040fe20001724270 */
[----:B0-----:R-:W-:Y:S01]  /*3a30*/  FMUL R7, R38, R19 ;  /* 0x0000001326077220 */ /* 0x001fe20000400000 */
[----:B------:R-:W-:-:S04]  /*3a40*/  ISETP.GT.AND P2, PT, R3, 0x8, P2 ;  /* 0x000000080300780c */ /* 0x000fc80001744270 */
[----:B------:R0:W-:Y:S01]  /*3a50*/  @P0 STG.E desc[UR36][R8.64+0x60], R7 ;  /* 0x0000600708000986 */ /* 0x0001e2000c101924 */
[----:B-1----:R-:W-:Y:S01]  /*3a60*/  FMUL R11, R40, R19 ;  /* 0x00000013280b7220 */ /* 0x002fe20000400000 */
[----:B------:R-:W-:Y:S02]  /*3a70*/  ISETP.GT.AND P0, PT, R3, 0x8, P5 ;  /* 0x000000080300780c */ /* 0x000fe40002f04270 */
[----:B------:R-:W-:Y:S04]  /*3a80*/  @P4 STG.E desc[UR36][R8.64+0x64], R39 ;  /* 0x0000642708004986 */ /* 0x000fe8000c101924 */
[----:B------:R1:W-:Y:S01]  /*3a90*/  @P3 STG.E desc[UR36][R4.64+0x80], R11 ;  /* 0x0000800b04003986 */ /* 0x0003e2000c101924 */
[----:B------:R-:W-:-:S03]  /*3aa0*/  ISETP.GT.AND P3, PT, R6, 0x28, PT ;  /* 0x000000280600780c */ /* 0x000fc60003f64270 */
[----:B------:R-:W-:Y:S01]  /*3ab0*/  @P1 STG.E desc[UR36][R4.64+0x84], R41 ;  /* 0x0000842904001986 */ /* 0x000fe2000c101924 */
[----:B------:R-:W-:Y:S01]  /*3ac0*/  ISETP.GT.AND P1, PT, R6, 0x29, PT ;  /* 0x000000290600780c */ /* 0x000fe20003f24270 */
[-C--:B0-----:R-:W-:Y:S01]  /*3ad0*/  FMUL R7, R42, R19.reuse ;  /* 0x000000132a077220 */ /* 0x081fe20000400000 */
[C---:B------:R-:W-:Y:S02]  /*3ae0*/  ISETP.GT.AND P5, PT, R3.reuse, RZ, P3 ;  /* 0x000000ff0300720c */ /* 0x040fe40001fa4270 */
[C---:B------:R-:W-:Y:S02]  /*3af0*/  ISETP.GT.AND P4, PT, R3.reuse, RZ, P1 ;  /* 0x000000ff0300720c */ /* 0x040fe40000f84270 */
[----:B------:R0:W-:Y:S01]  /*3b00*/  @P0 STG.E desc[UR36][R8.64+0x80], R7 ;  /* 0x0000800708000986 */ /* 0x0001e2000c101924 */
[----:B-1----:R-:W-:Y:S01]  /*3b10*/  FMUL R11, R44, R19 ;  /* 0x000000132c0b7220 */ /* 0x002fe20000400000 */
[----:B------:R-:W-:Y:S02]  /*3b20*/  ISETP.GT.AND P3, PT, R3, 0x8, P3 ;  /* 0x000000080300780c */ /* 0x000fe40001f64270 */
[----:B------:R-:W-:Y:S01]  /*3b30*/  @P2 STG.E desc[UR36][R8.64+0x84], R43 ;  /* 0x0000842b08002986 */ /* 0x000fe2000c101924 */
[----:B------:R-:W-:-:S02]  /*3b40*/  ISETP.GT.AND P0, PT, R6, 0x30, PT ;  /* 0x000000300600780c */ /* 0x000fc40003f04270 */
[C---:B------:R-:W-:Y:S02]  /*3b50*/  ISETP.GT.AND P1, PT, R3.reuse, 0x8, P1 ;  /* 0x000000080300780c */ /* 0x040fe40000f24270 */
[----:B------:R-:W-:Y:S01]  /*3b60*/  ISETP.GT.AND P2, PT, R6, 0x31, PT ;  /* 0x000000310600780c */ /* 0x000fe20003f44270 */
[----:B------:R1:W-:Y:S01]  /*3b70*/  @P5 STG.E desc[UR36][R4.64+0xa0], R11 ;  /* 0x0000a00b04005986 */ /* 0x0003e2000c101924 */
[C---:B------:R-:W-:Y:S01]  /*3b80*/  ISETP.GT.AND P5, PT, R3.reuse, RZ, P0 ;  /* 0x000000ff0300720c */ /* 0x040fe200007a4270 */
[-C--:B0-----:R-:W-:Y:S01]  /*3b90*/  FMUL R7, R46, R19.reuse ;  /* 0x000000132e077220 */ /* 0x081fe20000400000 */
[C---:B------:R-:W-:Y:S01]  /*3ba0*/  ISETP.GT.AND P0, PT, R3.reuse, 0x8, P0 ;  /* 0x000000080300780c */ /* 0x040fe20000704270 */
[----:B------:R-:W-:Y:S01]  /*3bb0*/  @P4 STG.E desc[UR36][R4.64+0xa4], R45 ;  /* 0x0000a42d04004986 */ /* 0x000fe2000c101924 */
[C---:B------:R-:W-:Y:S02]  /*3bc0*/  ISETP.GT.AND P4, PT, R3.reuse, RZ, P2 ;  /* 0x000000ff0300720c */ /* 0x040fe40001784270 */
[----:B------:R-:W-:Y:S01]  /*3bd0*/  ISETP.GT.AND P2, PT, R3, 0x8, P2 ;  /* 0x000000080300780c */ /* 0x000fe20001744270 */
[----:B------:R0:W-:Y:S01]  /*3be0*/  @P3 STG.E desc[UR36][R8.64+0xa0], R7 ;  /* 0x0000a00708003986 */ /* 0x0001e2000c101924 */
[----:B------:R-:W-:Y:S01]  /*3bf0*/  ISETP.GT.AND P3, PT, R6, 0x39, PT ;  /* 0x000000390600780c */ /* 0x000fe20003f64270 */
[----:B-1----:R-:W-:-:S02]  /*3c00*/  FMUL R11, R48, R19 ;  /* 0x00000013300b7220 */ /* 0x002fc40000400000 */
[----:B------:R-:W-:Y:S01]  /*3c10*/  @P1 STG.E desc[UR36][R8.64+0xa4], R47 ;  /* 0x0000a42f08001986 */ /* 0x000fe2000c101924 */
[----:B------:R-:W-:-:S03]  /*3c20*/  ISETP.GT.AND P1, PT, R6, 0x38, PT ;  /* 0x000000380600780c */ /* 0x000fc60003f24270 */
[----:B------:R-:W-:Y:S01]  /*3c30*/  @P0 IMAD.MOV.U32 R6, RZ, RZ, R8 ;  /* 0x000000ffff060224 */ /* 0x000fe200078e0008 */
[----:B------:R1:W-:Y:S01]  /*3c40*/  @P5 STG.E desc[UR36][R4.64+0xc0], R11 ;  /* 0x0000c00b04005986 */ /* 0x0003e2000c101924 */
[C---:B------:R-:W-:Y:S02]  /*3c50*/  ISETP.GT.AND P5, PT, R3.reuse, RZ, P3 ;  /* 0x000000ff0300720c */ /* 0x040fe40001fa4270 */
[C---:B------:R-:W-:Y:S01]  /*3c60*/  ISETP.GT.AND P3, PT, R3.reuse, 0x8, P3 ;  /* 0x000000080300780c */ /* 0x040fe20001f64270 */
[----:B------:R-:W-:Y:S01]  /*3c70*/  @P4 STG.E desc[UR36][R4.64+0xc4], R49 ;  /* 0x0000c43104004986 */ /* 0x000fe2000c101924 */
[C---:B------:R-:W-:Y:S01]  /*3c80*/  ISETP.GT.AND P4, PT, R3.reuse, RZ, P1 ;  /* 0x000000ff0300720c */ /* 0x040fe20000f84270 */
[----:B0-----:R-:W-:Y:S01]  /*3c90*/  @P0 IMAD.MOV.U32 R7, RZ, RZ, R9 ;  /* 0x000000ffff070224 */ /* 0x001fe200078e0009 */
[----:B------:R-:W-:Y:S01]  /*3ca0*/  ISETP.GT.AND P1, PT, R3, 0x8, P1 ;  /* 0x000000080300780c */ /* 0x000fe20000f24270 */
[-C--:B------:R-:W-:Y:S01]  /*3cb0*/  FMUL R3, R50, R19.reuse ;  /* 0x0000001332037220 */ /* 0x080fe20000400000 */
[----:B-1----:R-:W-:-:S04]  /*3cc0*/  FMUL R11, R52, R19 ;  /* 0x00000013340b7220 */ /* 0x002fc80000400000 */
[----:B------:R0:W-:Y:S02]  /*3cd0*/  @P0 STG.E desc[UR36][R6.64+0xc0], R3 ;  /* 0x0000c00306000986 */ /* 0x0001e4000c101924 */
[----:B0-----:R-:W-:Y:S02]  /*3ce0*/  @P2 IMAD.MOV.U32 R6, RZ, RZ, R8 ;  /* 0x000000ffff062224 */ /* 0x001fe400078e0008 */
[----:B------:R-:W-:-:S05]  /*3cf0*/  @P2 IMAD.MOV.U32 R7, RZ, RZ, R9 ;  /* 0x000000ffff072224 */ /* 0x000fca00078e0009 */
[----:B------:R-:W-:Y:S04]  /*3d00*/  @P2 STG.E desc[UR36][R6.64+0xc4], R51 ;  /* 0x0000c43306002986 */ /* 0x000fe8000c101924 */
[----:B------:R-:W-:Y:S04]  /*3d10*/  @P4 STG.E desc[UR36][R4.64+0xe0], R11 ;  /* 0x0000e00b04004986 */ /* 0x000fe8000c101924 */
[----:B------:R0:W-:Y:S02]  /*3d20*/  @P5 STG.E desc[UR36][R4.64+0xe4], R53 ;  /* 0x0000e43504005986 */ /* 0x0001e4000c101924 */
[----:B0-----:R-:W-:-:S02]  /*3d30*/  @P1 IMAD.MOV.U32 R4, RZ, RZ, R8 ;  /* 0x000000ffff041224 */ /* 0x001fc400078e0008 */
[----:B------:R-:W-:-:S05]  /*3d40*/  @P1 IMAD.MOV.U32 R5, RZ, RZ, R9 ;  /* 0x000000ffff051224 */ /* 0x000fca00078e0009 */
[----:B------:R0:W-:Y:S04]  /*3d50*/  @P1 STG.E desc[UR36][R4.64+0xe0], R13 ;  /* 0x0000e00d04001986 */ /* 0x0001e8000c101924 */
[----:B------:R0:W-:Y:S02]  /*3d60*/  @P3 STG.E desc[UR36][R8.64+0xe4], R55 ;  /* 0x0000e43708003986 */ /* 0x0001e4000c101924 */
.L_x_90:
[----:B------:R-:W-:Y:S05]  /*3d70*/  BSYNC B0 ;  /* 0x0000000000007941 */ /* 0x000fea0003800000 */
.L_x_28:
[----:B------:R-:W-:Y:S01]  /*3d80*/  IADD3 R16, P0, R16, UR38, RZ ;  /* 0x0000002610107c10 */ /* 0x000fe2000ff1e0ff */
[----:B------:R-:W-:Y:S01]  /*3d90*/  ULDC.64 UR4, c[0x0][0x650] ;  /* 0x0001940000047ab9 */ /* 0x000fe20000000a00 */
[----:B------:R-:W-:Y:S01]  /*3da0*/  PRMT R3, RZ, 0x7610, R3 ;  /* 0x00007610ff037816 */ /* 0x000fe20000000003 */
[----:B------:R-:W-:Y:S01]  /*3db0*/  IMAD.MOV.U32 R68, RZ, RZ, -0x1 ;  /* 0xffffffffff447424 */ /* 0x000fe200078e00ff */
[----:B------:R-:W-:Y:S01]  /*3dc0*/  IADD3.X R17, R17, UR41, RZ, P0, !PT ;  /* 0x0000002911117c10 */ /* 0x000fe200087fe4ff */
[----:B------:R-:W-:Y:S01]  /*3dd0*/  IMAD.MOV.U32 R67, RZ, RZ, -0x1 ;  /* 0xffffffffff437424 */ /* 0x000fe200078e00ff */
[----:B------:R-:W-:-:S04]  /*3de0*/  ISETP.GE.U32.AND P0, PT, R16, UR4, PT ;  /* 0x0000000410007c0c */ /* 0x000fc8000bf06070 */
[----:B------:R-:W-:-:S13]  /*3df0*/  ISETP.GE.U32.AND.EX P0, PT, R17, UR5, PT, P0 ;  /* 0x0000000511007c0c */ /* 0x000fda000bf06100 */
[----:B------:R-:W-:Y:S05]  /*3e00*/  @P0 BRA `(.L_x_91) ;  /* 0x00000004004c0947 */ /* 0x000fea0003800000 */
[----:B0-----:R-:W0:Y:S01]  /*3e10*/  LDC.64 R10, c[0x0][0x628] ;  /* 0x00018a00ff0a7b82 */ /* 0x001e220000000a00 */
[----:B--23--:R-:W2:Y:S01]  /*3e20*/  S2R R12, SR_CTAID.X ;  /* 0x00000000000c7919 */ /* 0x00cea20000002500 */
[----:B-1--4-:R-:W-:Y:S02]  /*3e30*/  IMAD.MOV.U32 R8, RZ, RZ, R16 ;  /* 0x000000ffff087224 */ /* 0x012fe400078e0010 */
[----:B------:R-:W-:Y:S01]  /*3e40*/  IMAD.MOV.U32 R9, RZ, RZ, R17 ;  /* 0x000000ffff097224 */ /* 0x000fe200078e0011 */
[----:B------:R-:W1:Y:S03]  /*3e50*/  S2R R20, SR_CTAID.Y ;  /* 0x0000000000147919 */ /* 0x000e660000002600 */
[----:B------:R-:W3:Y:S08]  /*3e60*/  LDC R0, c[0x0][0x630] ;  /* 0x00018c00ff007b82 */ /* 0x000ef00000000800 */
[----:B------:R-:W4:Y:S01]  /*3e70*/  LDC.64 R14, c[0x0][0x620] ;  /* 0x00018800ff0e7b82 */ /* 0x000f220000000a00 */
[----:B0-----:R-:W-:-:S04]  /*3e80*/  ISETP.NE.U32.AND P0, PT, R10, RZ, PT ;  /* 0x000000ff0a00720c */ /* 0x001fc80003f05070 */
[----:B------:R-:W-:-:S13]  /*3e90*/  ISETP.NE.AND.EX P0, PT, R11, RZ, PT, P0 ;  /* 0x000000ff0b00720c */ /* 0x000fda0003f05300 */
[----:B-1234-:R-:W-:Y:S05]  /*3ea0*/  @!P0 BRA `(.L_x_92) ;  /* 0x0000000000288947 */ /* 0x01efea0003800000 */
        /* <DEDUP_REMOVED lines=10> */
.L_x_92:
[-CC-:B------:R-:W-:Y:S01]  /*3f50*/  SHF.R.U64 R67, R8, R0.reuse, R9.reuse ;  /* 0x0000000008437219 */ /* 0x180fe20000001209 */
[----:B------:R-:W0:Y:S01]  /*3f60*/  LDC.64 R26, c[0x0][0x640] ;  /* 0x00019000ff1a7b82 */ /* 0x000e220000000a00 */
[----:B------:R-:W-:Y:S01]  /*3f70*/  SHF.R.U32.HI R0, RZ, R0, R9 ;  /* 0x00000000ff007219 */ /* 0x000fe20000011609 */
[----:B------:R-:W-:Y:S01]  /*3f80*/  ULDC UR4, c[0x0][0x150] ;  /* 0x0000540000047ab9 */ /* 0x000fe20000000800 */
[----:B------:R-:W-:Y:S02]  /*3f90*/  IADD3 R3, P0, RZ, -R67, RZ ;  /* 0x80000043ff037210 */ /* 0x000fe40007f1e0ff */
[----:B------:R-:W-:-:S03]  /*3fa0*/  I2FP.F32.U32 R7, R12 ;  /* 0x0000000c00077245 */ /* 0x000fc60000201000 */
[----:B------:R-:W1:Y:S01]  /*3fb0*/  LDC R6, c[0x0][0x618] ;  /* 0x00018600ff067b82 */ /* 0x000e620000000800 */
[----:B------:R-:W-:Y:S02]  /*3fc0*/  IMAD.X R5, RZ, RZ, ~R0, P0 ;  /* 0x000000ffff057224 */ /* 0x000fe400000e0e00 */
[----:B------:R-:W-:Y:S01]  /*3fd0*/  FMUL R7, R7, UR4 ;  /* 0x0000000407077c20 */ /* 0x000fe20008400000 */
[----:B------:R-:W-:Y:S01]  /*3fe0*/  ULDC UR4, c[0x0][0x154] ;  /* 0x0000550000047ab9 */ /* 0x000fe20000000800 */
[-C--:B------:R-:W-:Y:S02]  /*3ff0*/  IMAD R0, R5, R14.reuse, RZ ;  /* 0x0000000e05007224 */ /* 0x080fe400078e02ff */
[C---:B------:R-:W-:Y:S01]  /*4000*/  IMAD.WIDE.U32 R4, R3.reuse, R14, R16 ;  /* 0x0000000e03047225 */ /* 0x040fe200078e0010 */
[----:B------:R-:W2:Y:S01]  /*4010*/  LDC R8, c[0x0][0x608] ;  /* 0x00018200ff087b82 */ /* 0x000ea20000000800 */
[----:B------:R-:W3:Y:S02]  /*4020*/  F2I.U32.TRUNC.NTZ R7, R7 ;  /* 0x0000000700077305 */ /* 0x000ee4000020f000 */
[----:B------:R-:W-:Y:S01]  /*4030*/  IMAD R3, R3, R15, R0 ;  /* 0x0000000f03037224 */ /* 0x000fe200078e0200 */
[----:B------:R-:W-:-:S03]  /*4040*/  I2FP.F32.U32 R0, R20 ;  /* 0x0000001400007245 */ /* 0x000fc60000201000 */
[----:B------:R-:W-:Y:S01]  /*4050*/  IMAD.IADD R3, R5, 0x1, R3 ;  /* 0x0000000105037824 */ /* 0x000fe200078e0203 */
[----:B------:R-:W4:Y:S01]  /*4060*/  LDC R11, c[0x0][0x658] ;  /* 0x00019600ff0b7b82 */ /* 0x000f220000000800 */
[----:B0-----:R-:W-:-:S04]  /*4070*/  ISETP.NE.U32.AND P0, PT, R26, RZ, PT ;  /* 0x000000ff1a00720c */ /* 0x001fc80003f05070 */
[----:B------:R-:W-:-:S03]  /*4080*/  ISETP.NE.AND.EX P0, PT, R27, RZ, PT, P0 ;  /* 0x000000ff1b00720c */ /* 0x000fc60003f05300 */
[----:B------:R-:W0:Y:S01]  /*4090*/  LDC R9, c[0x0][0x144] ;  /* 0x00005100ff097b82 */ /* 0x000e220000000800 */
[-C--:B-1----:R-:W-:Y:S01]  /*40a0*/  SHF.R.U64 R10, R4, R6.reuse, R3 ;  /* 0x00000006040a7219 */ /* 0x082fe20000001203 */
[----:B---3--:R-:W-:Y:S01]  /*40b0*/  IMAD.MOV R7, RZ, RZ, -R7 ;  /* 0x000000ffff077224 */ /* 0x008fe200078e0a07 */
[----:B------:R-:W-:Y:S01]  /*40c0*/  SHF.R.U32.HI R3, RZ, R6, R3 ;  /* 0x00000006ff037219 */ /* 0x000fe20000011603 */
[----:B------:R-:W-:-:S04]  /*40d0*/  FMUL R6, R0, UR4 ;  /* 0x0000000400067c20 */ /* 0x000fc80008400000 */
[----:B------:R-:W1:Y:S01]  /*40e0*/  LDC R21, c[0x0][0x148] ;  /* 0x00005200ff157b82 */ /* 0x000e620000000800 */
[----:B------:R3:W0:Y:S01]  /*40f0*/  F2I.U32.TRUNC.NTZ R14, R6 ;  /* 0x00000006000e7305 */ /* 0x000622000020f000 */
[-CC-:B--2---:R-:W-:Y:S02]  /*4100*/  SHF.R.U64 R13, R10, R8.reuse, R3.reuse ;  /* 0x000000080a0d7219 */ /* 0x184fe40000001203 */
[----:B------:R-:W-:-:S04]  /*4110*/  SHF.R.U32.HI R0, RZ, R8, R3 ;  /* 0x00000008ff007219 */ /* 0x000fc80000011603 */
[----:B------:R-:W2:Y:S01]  /*4120*/  LDC R24, c[0x0][0x648] ;  /* 0x00019200ff187b82 */ /* 0x000ea20000000800 */
[-CC-:B----4-:R-:W-:Y:S02]  /*4130*/  SHF.R.U64 R15, R13, R11.reuse, R0.reuse ;  /* 0x0000000b0d0f7219 */ /* 0x190fe40000001200 */
[----:B------:R-:W-:-:S03]  /*4140*/  SHF.R.U32.HI R5, RZ, R11, R0 ;  /* 0x0000000bff057219 */ /* 0x000fc60000011600 */
[----:B------:R-:W-:Y:S02]  /*4150*/  IMAD.MOV.U32 R4, RZ, RZ, R15 ;  /* 0x000000ffff047224 */ /* 0x000fe400078e000f */
[----:B------:R-:W4:Y:S01]  /*4160*/  LDC R28, c[0x0][0x638] ;  /* 0x00018e00ff1c7b82 */ /* 0x000f220000000800 */
[----:B0-----:R-:W-:-:S07]  /*4170*/  IMAD R25, R9, R7, R12 ;  /* 0x0000000709197224 */ /* 0x001fce00078e020c */
[----:B------:R-:W0:Y:S08]  /*4180*/  LDC R29, c[0x0][0x610] ;  /* 0x00018400ff1d7b82 */ /* 0x000e300000000800 */
[----:B------:R-:W0:Y:S01]  /*4190*/  LDC R30, c[0x0][0x600] ;  /* 0x00018000ff1e7b82 */ /* 0x000e220000000800 */
[----:B-123--:R-:W-:Y:S05]  /*41a0*/  @!P0 BRA `(.L_x_93) ;  /* 0x0000000000288947 */ /* 0x00efea0003800000 */
[----:B------:R-:W1:Y:S02]  /*41b0*/  LDC R0, c[0x0][0x64c] ;  /* 0x00019300ff007b82 */ /* 0x000e640000000800 */
[----:B-1----:R-:W-:-:S04]  /*41c0*/  IADD3 R3, P0, R15, R0, RZ ;  /* 0x000000000f037210 */ /* 0x002fc80007f1e0ff */
[----:B------:R-:W-:-:S05]  /*41d0*/  IADD3.X R11, RZ, R5, RZ, P0, !PT ;  /* 0x00000005ff0b7210 */ /* 0x000fca00007fe4ff */
[----:B------:R-:W-:-:S04]  /*41e0*/  IMAD.WIDE.U32 R4, R11, R26, RZ ;  /* 0x0000001a0b047225 */ /* 0x000fc800078e00ff */
[----:B------:R-:W-:-:S04]  /*41f0*/  IMAD.WIDE.U32 R6, P0, R3, R27, R4 ;  /* 0x0000001b03067225 */ /* 0x000fc80007800004 */
[----:B------:R-:W-:-:S04]  /*4200*/  IMAD.WIDE.U32 R4, R3, R26, RZ ;  /* 0x0000001a03047225 */ /* 0x000fc800078e00ff */
[----:B------:R-:W-:Y:S01]  /*4210*/  IMAD.X R9, RZ, RZ, RZ, P0 ;  /* 0x000000ffff097224 */ /* 0x000fe200000e06ff */
[----:B------:R-:W-:Y:S01]  /*4220*/  IADD3 RZ, P0, R5, R6, RZ ;  /* 0x0000000605ff7210 */ /* 0x000fe20007f1e0ff */
[----:B------:R-:W-:-:S04]  /*4230*/  IMAD.MOV.U32 R8, RZ, RZ, R7 ;  /* 0x000000ffff087224 */ /* 0x000fc800078e0007 */
[----:B------:R-:W-:-:S08]  /*4240*/  IMAD.WIDE.U32.X R4, R11, R27, R8, P0 ;  /* 0x0000001b0b047225 */ /* 0x000fd000000e0408 */
.L_x_93:
[----:B------:R-:W-:Y:S01]  /*4250*/  ISETP.NE.AND P0, PT, R2, 0x1, PT ;  /* 0x000000010200780c */ /* 0x000fe20003f05270 */
[----:B------:R-:W-:Y:S01]  /*4260*/  IMAD.MOV R14, RZ, RZ, -R14 ;  /* 0x000000ffff0e7224 */ /* 0x000fe200078e0a0e */
[----:B------:R-:W-:Y:S02]  /*4270*/  SHF.R.U64 R3, R4, R24, R5 ;  /* 0x0000001804037219 */ /* 0x000fe40000001205 */
[----:B------:R-:W-:Y:S02]  /*4280*/  LOP3.LUT R0, R13, R64, RZ, 0xc0, !PT ;  /* 0x000000400d007212 */ /* 0x000fe400078ec0ff */
[----:B------:R-:W-:Y:S01]  /*4290*/  LOP3.LUT R10, R10, R63, RZ, 0xc0, !PT ;  /* 0x0000003f0a0a7212 */ /* 0x000fe200078ec0ff */
[----:B------:R-:W-:Y:S02]  /*42a0*/  IMAD.MOV R4, RZ, RZ, -R3 ;  /* 0x000000ffff047224 */ /* 0x000fe400078e0a03 */
[----:B------:R-:W-:Y:S02]  /*42b0*/  IMAD R0, R59, R3, R0 ;  /* 0x000000033b007224 */ /* 0x000fe400078e0200 */
[----:B----4-:R-:W-:-:S02]  /*42c0*/  IMAD R3, R4, R28, R15 ;  /* 0x0000001c04037224 */ /* 0x010fc400078e020f */
[----:B------:R-:W-:Y:S02]  /*42d0*/  @P0 IMAD R25, R21, R14, R20 ;  /* 0x0000000e15190224 */ /* 0x000fe400078e0214 */
[----:B0-----:R-:W-:Y:S02]  /*42e0*/  IMAD R5, R3, R30, R10 ;  /* 0x0000001e03057224 */ /* 0x001fe400078e020a */
[----:B------:R-:W-:Y:S02]  /*42f0*/  IMAD R0, R0, R29, R25 ;  /* 0x0000001d00007224 */ /* 0x000fe400078e0219 */
[----:B------:R-:W-:-:S03]  /*4300*/  IMAD.MOV.U32 R4, RZ, RZ, 0x1 ;  /* 0x00000001ff047424 */ /* 0x000fc600078e00ff */
[----:B------:R-:W-:Y:S02]  /*4310*/  SEL R68, R5, R0, !P0 ;  /* 0x0000000005447207 */ /* 0x000fe40004000000 */
[----:B------:R-:W-:Y:S02]  /*4320*/  PRMT R3, R4, 0x7610, R3 ;  /* 0x0000761004037816 */ /* 0x000fe40000000003 */
[----:B------:R-:W-:-:S07]  /*4330*/  SEL R0, R0, R5, !P0 ;  /* 0x0000000500007207 */ /* 0x000fce0004000000 */
.L_x_91:
[----:B------:R-:W-:Y:S01]  /*4340*/  LOP3.LUT P0, RZ, R3, 0xff, RZ, 0xc0, !PT ;  /* 0x000000ff03ff7812 */ /* 0x000fe2000780c0ff */
[----:B------:R-:W-:Y:S01]  /*4350*/  UIMAD.WIDE.U32 UR4, UR42, -0x55555555, URZ ;  /* 0xaaaaaaab2a0478a5 */ /* 0x000fe2000f8e003f */
[----:B------:R-:W-:-:S03]  /*4360*/  IMAD.MOV.U32 R69, RZ, RZ, R0 ;  /* 0x000000ffff457224 */ /* 0x000fc600078e0000 */
[----:B------:R-:W-:-:S04]  /*4370*/  USHF.R.U32.HI UR4, URZ, 0x1, UR5 ;  /* 0x000000013f047899 */ /* 0x000fc80008011605 */
[----:B------:R-:W-:-:S04]  /*4380*/  UIMAD UR42, UR4, -0x3, UR42 ;  /* 0xfffffffd042a78a4 */ /* 0x000fc8000f8e022a */
[----:B------:R-:W-:Y:S08]  /*4390*/  @P0 BRA `(.L_x_94) ;  /* 0xffffffcc00800947 */ /* 0x000ff0000383ffff */
[----:B------:R-:W-:Y:S05]  /*43a0*/  EXIT ;  /* 0x000000000000794d */ /* 0x000fea0003800000 */
.L_x_3:
        /* <DEDUP_REMOVED lines=26> */
.L_x_96:
[--C-:B------:R-:W-:Y:S01]  /*4550*/  SHF.R.U64 R14, R12, R20, R13.reuse ;  /* 0x000000140c0e7219 */ /* 0x100fe2000000120d */
[----:B------:R-:W0:Y:S01]  /*4560*/  LDC R24, c[0x0][0x618] ;  /* 0x00018600ff187b82 */ /* 0x000e220000000800 */
[----:B------:R-:W-:Y:S01]  /*4570*/  I2FP.F32.U32 R8, R6 ;  /* 0x0000000600087245 */ /* 0x000fe20000201000 */
[----:B------:R-:W-:Y:S01]  /*4580*/  ULDC UR4, c[0x0][0x150] ;  /* 0x0000540000047ab9 */ /* 0x000fe20000000800 */
[----:B------:R-:W-:Y:S02]  /*4590*/  SHF.R.U32.HI R7, RZ, R20, R13 ;  /* 0x00000014ff077219 */ /* 0x000fe4000001160d */
[----:B------:R-:W-:Y:S01]  /*45a0*/  IADD3 R11, P0, RZ, -R14, RZ ;  /* 0x8000000eff0b7210 */ /* 0x000fe20007f1e0ff */
[----:B------:R-:W-:Y:S01]  /*45b0*/  FMUL R13, R8, UR4 ;  /* 0x00000004080d7c20 */ /* 0x000fe20008400000 */
[----:B------:R-:W-:Y:S01]  /*45c0*/  ULDC UR4, c[0x0][0x154] ;  /* 0x0000550000047ab9 */ /* 0x000fe20000000800 */
[----:B------:R-:W1:Y:S02]  /*45d0*/  LDC.64 R26, c[0x0][0x640] ;  /* 0x00019000ff1a7b82 */ /* 0x000e640000000a00 */
[----:B------:R-:W-:-:S02]  /*45e0*/  IMAD.X R7, RZ, RZ, ~R7, P0 ;  /* 0x000000ffff077224 */ /* 0x000fc400000e0e07 */
[----:B------:R-:W2:Y:S01]  /*45f0*/  F2I.U32.TRUNC.NTZ R13, R13 ;  /* 0x0000000d000d7305 */ /* 0x000ea2000020f000 */
[----:B------:R-:W-:-:S03]  /*4600*/  IMAD.WIDE.U32 R8, R11, R22, R16 ;  /* 0x000000160b087225 */ /* 0x000fc600078e0010 */
[----:B------:R-:W3:Y:S01]  /*4610*/  LDC R15, c[0x0][0x144] ;  /* 0x00005100ff0f7b82 */ /* 0x000ee20000000800 */
[----:B------:R-:W-:-:S04]  /*4620*/  IMAD R10, R7, R22, RZ ;  /* 0x00000016070a7224 */ /* 0x000fc800078e02ff */
[----:B------:R-:W-:Y:S02]  /*4630*/  IMAD R7, R11, R23, R10 ;  /* 0x000000170b077224 */ /* 0x000fe400078e020a */
[----:B------:R-:W-:Y:S01]  /*4640*/  IMAD.MOV.U32 R10, RZ, RZ, -0x1 ;  /* 0xffffffffff0a7424 */ /* 0x000fe200078e00ff */
[----:B------:R-:W4:Y:S01]  /*4650*/  LDC R20, c[0x0][0x608] ;  /* 0x00018200ff147b82 */ /* 0x000f220000000800 */
[----:B------:R-:W-:Y:S01]  /*4660*/  IMAD.IADD R7, R9, 0x1, R7 ;  /* 0x0000000109077824 */ /* 0x000fe200078e0207 */
[----:B------:R-:W-:-:S04]  /*4670*/  I2FP.F32.U32 R9, R5 ;  /* 0x0000000500097245 */ /* 0x000fc80000201000 */
[-C--:B0-----:R-:W-:Y:S01]  /*4680*/  SHF.R.U64 R12, R8, R24.reuse, R7 ;  /* 0x00000018080c7219 */ /* 0x081fe20000001207 */
[----:B--2---:R-:W-:Y:S01]  /*4690*/  IMAD.MOV R8, RZ, RZ, -R13 ;  /* 0x000000ffff087224 */ /* 0x004fe200078e0a0d */
[----:B------:R-:W0:Y:S01]  /*46a0*/  LDC R11, c[0x0][0x658] ;  /* 0x00019600ff0b7b82 */ /* 0x000e220000000800 */
[----:B-1----:R-:W-:Y:S01]  /*46b0*/  ISETP.NE.U32.AND P0, PT, R26, RZ, PT ;  /* 0x000000ff1a00720c */ /* 0x002fe20003f05070 */
[----:B------:R-:W-:Y:S01]  /*46c0*/  FMUL R9, R9, UR4 ;  /* 0x0000000409097c20 */ /* 0x000fe20008400000 */
[----:B------:R-:W-:Y:S02]  /*46d0*/  SHF.R.U32.HI R7, RZ, R24, R7 ;  /* 0x00000018ff077219 */ /* 0x000fe40000011607 */
[----:B------:R-:W-:-:S03]  /*46e0*/  ISETP.NE.AND.EX P0, PT, R27, RZ, PT, P0 ;  /* 0x000000ff1b00720c */ /* 0x000fc60003f05300 */
[----:B------:R-:W1:Y:S01]  /*46f0*/  LDC R22, c[0x0][0x148] ;  /* 0x00005200ff167b82 */ /* 0x000e620000000800 */
[----:B---3--:R-:W-:Y:S02]  /*4700*/  IMAD R23, R15, R8, R6 ;  /* 0x000000080f177224 */ /* 0x008fe400078e0206 */
[----:B------:R-:W-:-:S05]  /*4710*/  IMAD.MOV.U32 R8, RZ, RZ, 0x1 ;  /* 0x00000001ff087424 */ /* 0x000fca00078e00ff */
[----:B------:R-:W2:Y:S01]  /*4720*/  LDC R21, c[0x0][0x600] ;  /* 0x00018000ff157b82 */ /* 0x000ea20000000800 */
[-CC-:B----4-:R-:W-:Y:S02]  /*4730*/  SHF.R.U64 R15, R12, R20.reuse, R7.reuse ;  /* 0x000000140c0f7219 */ /* 0x190fe40000001207 */
[----:B------:R-:W-:Y:S02]  /*4740*/  SHF.R.U32.HI R6, RZ, R20, R7 ;  /* 0x00000014ff067219 */ /* 0x000fe40000011607 */
[----:B------:R3:W4:Y:S03]  /*4750*/  F2I.U32.TRUNC.NTZ R20, R9 ;  /* 0x0000000900147305 */ /* 0x000726000020f000 */
[----:B------:R-:W1:Y:S01]  /*4760*/  LDC R25, c[0x0][0x648] ;  /* 0x00019200ff197b82 */ /* 0x000e620000000800 */
[-C--:B0-----:R-:W-:Y:S02]  /*4770*/  SHF.R.U64 R19, R15, R11.reuse, R6 ;  /* 0x0000000b0f137219 */ /* 0x081fe40000001206 */
[----:B------:R-:W-:-:S02]  /*4780*/  SHF.L.U32 R10, R10, R11, RZ ;  /* 0x0000000b0a0a7219 */ /* 0x000fc400000006ff */
[-C--:B------:R-:W-:Y:S01]  /*4790*/  SHF.R.U32.HI R7, RZ, R11.reuse, R6 ;  /* 0x0000000bff077219 */ /* 0x080fe20000011606 */
[----:B------:R-:W-:Y:S01]  /*47a0*/  IMAD.MOV.U32 R6, RZ, RZ, R19 ;  /* 0x000000ffff067224 */ /* 0x000fe200078e0013 */
[----:B------:R-:W-:Y:S01]  /*47b0*/  SHF.L.U32 R24, R8, R11, RZ ;  /* 0x0000000b08187219 */ /* 0x000fe200000006ff */
[----:B------:R-:W0:Y:S01]  /*47c0*/  LDC R28, c[0x0][0x638] ;  /* 0x00018e00ff1c7b82 */ /* 0x000e220000000800 */
[----:B------:R-:W-:-:S07]  /*47d0*/  LOP3.LUT R30, RZ, R10, RZ, 0x33, !PT ;  /* 0x0000000aff1e7212 */ /* 0x000fce00078e33ff */
[----:B------:R-:W0:Y:S01]  /*47e0*/  LDC R29, c[0x0][0x610] ;  /* 0x00018400ff1d7b82 */ /* 0x000e220000000800 */
[----:B---34-:R-:W-:Y:S05]  /*47f0*/  @!P0 BRA `(.L_x_97) ;  /* 0x0000000000288947 */ /* 0x018fea0003800000 */
[----:B------:R-:W3:Y:S02]  /*4800*/  LDC R6, c[0x0][0x64c] ;  /* 0x00019300ff067b82 */ /* 0x000ee40000000800 */
[----:B---3--:R-:W-:-:S05]  /*4810*/  IADD3 R11, P0, R19, R6, RZ ;  /* 0x00000006130b7210 */ /* 0x008fca0007f1e0ff */
        /* <DEDUP_REMOVED lines=8> */
.L_x_97:
[----:B------:R-:W-:Y:S01]  /*48a0*/  ISETP.NE.AND P0, PT, R2, 0x1, PT ;  /* 0x000000010200780c */ /* 0x000fe20003f05270 */
[----:B--2---:R-:W-:Y:S01]  /*48b0*/  VIADD R9, R21, 0xffffffff ;  /* 0xffffffff15097836 */ /* 0x004fe20000000000 */
[----:B-1----:R-:W-:Y:S01]  /*48c0*/  SHF.R.U64 R7, R6, R25, R7 ;  /* 0x0000001906077219 */ /* 0x002fe20000001207 */
[----:B------:R-:W-:Y:S01]  /*48d0*/  IMAD.MOV R20, RZ, RZ, -R20 ;  /* 0x000000ffff147224 */ /* 0x000fe200078e0a14 */
[----:B------:R-:W-:Y:S02]  /*48e0*/  LOP3.LUT R6, R15, R30, RZ, 0xc0, !PT ;  /* 0x0000001e0f067212 */ /* 0x000fe400078ec0ff */
[----:B------:R-:W-:Y:S01]  /*48f0*/  LOP3.LUT R12, R12, R9, RZ, 0xc0, !PT ;  /* 0x000000090c0c7212 */ /* 0x000fe200078ec0ff */
[----:B------:R-:W-:Y:S02]  /*4900*/  IMAD.MOV R8, RZ, RZ, -R7 ;  /* 0x000000ffff087224 */ /* 0x000fe400078e0a07 */
[----:B------:R-:W-:Y:S02]  /*4910*/  IMAD R6, R24, R7, R6 ;  /* 0x0000000718067224 */ /* 0x000fe400078e0206 */
[----:B------:R-:W-:-:S02]  /*4920*/  IMAD.MOV.U32 R9, RZ, RZ, 0x1 ;  /* 0x00000001ff097424 */ /* 0x000fc400078e00ff */
[----:B------:R-:W-:Y:S02]  /*4930*/  @P0 IMAD R23, R22, R20, R5 ;  /* 0x0000001416170224 */ /* 0x000fe400078e0205 */
[----:B0-----:R-:W-:Y:S02]  /*4940*/  IMAD R5, R8, R28, R19 ;  /* 0x0000001c08057224 */ /* 0x001fe400078e0213 */
[----:B------:R-:W-:Y:S02]  /*4950*/  IMAD R19, R6, R29, R23 ;  /* 0x0000001d06137224 */ /* 0x000fe400078e0217 */
[----:B------:R-:W-:Y:S02]  /*4960*/  IMAD R6, R5, R21, R12 ;  /* 0x0000001505067224 */ /* 0x000fe400078e020c */
[----:B------:R-:W-:-:S03]  /*4970*/  IMAD.MOV.U32 R8, RZ, RZ, R14 ;  /* 0x000000ffff087224 */ /* 0x000fc600078e000e */
[----:B------:R-:W-:Y:S02]  /*4980*/  SEL R20, R6, R19, !P0 ;  /* 0x0000001306147207 */ /* 0x000fe40004000000 */
[----:B------:R-:W-:-:S07]  /*4990*/  SEL R19, R19, R6, !P0 ;  /* 0x0000000613137207 */ /* 0x000fce0004000000 */
.L_x_95:
[----:B------:R-:W-:-:S08]  /*49a0*/  NOP ;  /* 0x0000000000007918 */ /* 0x000fd00000000000 */
[----:B------:R-:W0:-:S00]  /*49b0*/  USETMAXREG.DEALLOC.CTAPOOL 0x28 ;  /* 0x00000028000079c8 */ /* 0x000e0000080e0500 */
[----:B0-----:R-:W-:-:S13]  /*49c0*/  ISETP.NE.AND P0, PT, R0, RZ, PT ;  /* 0x000000ff0000720c */ /* 0x001fda0003f05270 */
[----:B------:R-:W-:Y:S05]  /*49d0*/  @P0 EXIT ;  /* 0x000000000000094d */ /* 0x000fea0003800000 */
[----:B------:R-:W-:Y:S01]  /*49e0*/  LOP3.LUT P0, RZ, R9, 0xff, RZ, 0xc0, !PT ;  /* 0x000000ff09ff7812 */ /* 0x000fe2000780c0ff */
[----:B------:R-:W-:Y:S02]  /*49f0*/  IMAD.MOV.U32 R0, RZ, RZ, 0x1 ;  /* 0x00000001ff007424 */ /* 0x000fe400078e00ff */
[----:B------:R-:W-:-:S10]  /*4a00*/  IMAD.MOV.U32 R12, RZ, RZ, RZ ;  /* 0x000000ffff0c7224 */ /* 0x000fd400078e00ff */
[----:B------:R-:W-:Y:S05]  /*4a10*/  @!P0 BRA `(.L_x_98) ;  /* 0x0000000c00448947 */ /* 0x000fea0003800000 */
[----:B------:R-:W0:Y:S01]  /*4a20*/  LDC R0, c[0x0][0x28c] ;  /* 0x0000a300ff007b82 */ /* 0x000e220000000800 */
[----:B------:R-:W-:Y:S01]  /*4a30*/  LOP3.LUT P0, RZ, R3, 0x1f, RZ, 0xc0, !PT ;  /* 0x0000001f03ff7812 */ /* 0x000fe2000780c0ff */
[----:B------:R-:W-:Y:S01]  /*4a40*/  ULDC UR5, c[0x0][0x658] ;  /* 0x0001960000057ab9 */ /* 0x000fe20000000800 */
[----:B------:R-:W-:Y:S01]  /*4a50*/  UMOV UR6, 0xffffffff ;  /* 0xffffffff00067882 */ /* 0x000fe20000000000 */
[----:B------:R-:W-:Y:S01]  /*4a60*/  BSSY B0, `(.L_x_98) ;  /* 0x00000cc000007945 */ /* 0x000fe20003800000 */
[----:B------:R-:W-:Y:S01]  /*4a70*/  USHF.L.U32 UR6, UR6, UR5, URZ ;  /* 0x0000000506067299 */ /* 0x000fe2000800063f */
[C---:B------:R-:W-:Y:S01]  /*4a80*/  ISETP.NE.AND P2, PT, R4.reuse, RZ, PT ;  /* 0x000000ff0400720c */ /* 0x040fe20003f45270 */
[----:B------:R-:W-:Y:S01]  /*4a90*/  IMAD.MOV.U32 R13, RZ, RZ, 0x1 ;  /* 0x00000001ff0d7424 */ /* 0x000fe200078e00ff */
[----:B------:R-:W-:Y:S01]  /*4aa0*/  ISETP.NE.OR P0, PT, R4, RZ, !P0 ;  /* 0x000000ff0400720c */ /* 0x000fe20004705670 */
[----:B------:R-:W-:Y:S01]  /*4ab0*/  IMAD.MOV.U32 R12, RZ, RZ, RZ ;  /* 0x000000ffff0c7224 */ /* 0x000fe200078e00ff */
[----:B------:R-:W-:Y:S01]  /*4ac0*/  LOP3.LUT R11, R18, 0x2, RZ, 0xfc, !PT ;  /* 0x00000002120b7812 */ /* 0x000fe200078efcff */
[----:B------:R-:W-:Y:S01]  /*4ad0*/  ULDC UR4, c[0x0][0x600] ;  /* 0x0001800000047ab9 */ /* 0x000fe20000000800 */
[----:B------:R-:W-:Y:S01]  /*4ae0*/  UMOV UR7, 0x1 ;  /* 0x0000000100077882 */ /* 0x000fe20000000000 */
[----:B------:R-:W-:-:S02]  /*4af0*/  UIADD3 UR4, UR4, -0x1, URZ ;  /* 0xffffffff04047890 */ /* 0x000fc4000fffe03f */
[----:B------:R-:W-:Y:S02]  /*4b00*/  USHF.L.U32 UR5, UR7, UR5, URZ ;  /* 0x0000000507057299 */ /* 0x000fe4000800063f */
[----:B------:R-:W-:Y:S01]  /*4b10*/  ULOP3.LUT UR13, URZ, UR6, URZ, 0x33, !UPT ;  /* 0x000000063f0d7292 */ /* 0x000fe2000f8e333f */
[----:B------:R-:W-:Y:S01]  /*4b20*/  ULDC.64 UR22, c[0x0][0x198] ;  /* 0x0000660000167ab9 */ /* 0x000fe20000000a00 */
[----:B0-----:R-:W-:-:S05]  /*4b30*/  VIADD R0, R0, 0x3f ;  /* 0x0000003f00007836 */ /* 0x001fca0000000000 */
[----:B------:R-:W-:-:S04]  /*4b40*/  SHF.R.S32.HI R3, RZ, 0x1f, R0 ;  /* 0x0000001fff037819 */ /* 0x000fc80000011400 */
[----:B------:R-:W-:Y:S01]  /*4b50*/  LEA.HI R3, R3, R0, RZ, 0x6 ;  /* 0x0000000003037211 */ /* 0x000fe200078f30ff */
[----:B------:R-:W-:-:S03]  /*4b60*/  IMAD.MOV.U32 R0, RZ, RZ, 0x1 ;  /* 0x00000001ff007424 */ /* 0x000fc600078e00ff */
[----:B------:R-:W-:-:S05]  /*4b70*/  SHF.R.S32.HI R3, RZ, 0x6, R3 ;  /* 0x00000006ff037819 */ /* 0x000fca0000011403 */
[----:B------:R-:W-:-:S07]  /*4b80*/  VIADD R10, R3, 0x1 ;  /* 0x00000001030a7836 */ /* 0x000fce0000000000 */
.L_x_110:
[----:B------:R-:W-:-:S03]  /*4b90*/  UMOV UR6, 0xffffffff ;  /* 0xffffffff00067882 */ /* 0x000fc60000000000 */
[----:B------:R-:W-:Y:S05]  /*4ba0*/  BRA.DIV UR6, `(.L_x_99) ;  /* 0x0000000e06a87947 */ /* 0x000fea000b800000 */
[----:B------:R-:W-:-:S13]  /*4bb0*/  ELECT P6, URZ, PT ;  /* 0x00000000003f782f */ /* 0x000fda00038c0000 */
.L_x_120:
[----:B------:R-:W0:Y:S01]  /*4bc0*/  LDC R4, c[0x0][0x28c] ;  /* 0x0000a300ff047b82 */ /* 0x000e220000000800 */
[----:B------:R-:W-:Y:S01]  /*4bd0*/  BSSY B1, `(.L_x_100) ;  /* 0x0000043000017945 */ /* 0x000fe20003800000 */
[----:B0-----:R-:W-:-:S13]  /*4be0*/  ISETP.LT.OR P6, PT, R4, 0x1, !P6 ;  /* 0x000000010400780c */ /* 0x001fda00077c1670 */
[----:B------:R-:W-:Y:S05]  /*4bf0*/  @P6 BRA `(.L_x_101) ;  /* 0x0000000400006947 */ /* 0x000fea0003800000 */
[----:B------:R-:W-:Y:S01]  /*4c00*/  IMAD.SHL.U32 R19, R19, 0x80, RZ ;  /* 0x0000008013137824 */ /* 0x000fe200078e00ff */
[----:B------:R-:W-:Y:S01]  /*4c10*/  MOV R4, R10 ;  /* 0x0000000a00047202 */ /* 0x000fe20000000f00 */
[----:B------:R-:W-:Y:S02]  /*4c20*/  IMAD.SHL.U32 R20, R20, 0x40, RZ ;  /* 0x0000004014147824 */ /* 0x000fe400078e00ff */
[----:B------:R-:W-:Y:S02]  /*4c30*/  IMAD.MOV.U32 R21, RZ, RZ, RZ ;  /* 0x000000ffff157224 */ /* 0x000fe400078e00ff */
[----:B------:R-:W-:Y:S02]  /*4c40*/  IMAD.MOV.U32 R5, RZ, RZ, R0 ;  /* 0x000000ffff057224 */ /* 0x000fe400078e0000 */
[----:B------:R-:W-:-:S07]  /*4c50*/  IMAD.MOV.U32 R6, RZ, RZ, R12 ;  /* 0x000000ffff067224 */ /* 0x000fce00078e000c */
.L_x_105:
[----:B------:R-:W0:Y:S01]  /*4c60*/  S2R R14, SR_CgaCtaId ;  /* 0x00000000000e7919 */ /* 0x000e220000008800 */
[----:B------:R-:W-:Y:S01]  /*4c70*/  MOV R7, 0x400 ;  /* 0x0000040000077802 */ /* 0x000fe20000000f00 */
[----:B------:R-:W1:Y:S03]  /*4c80*/  @!P2 LDC R9, c[0x0][0x500] ;  /* 0x00014000ff09ab82 */ /* 0x000e660000000800 */
[----:B0-----:R-:W-:Y:S02]  /*4c90*/  LEA R15, R14, R7, 0x18 ;  /* 0x000000070e0f7211 */ /* 0x001fe400078ec0ff */
[----:B------:R-:W-:-:S03]  /*4ca0*/  SHF.L.U32 R7, R5, 0x1f, RZ ;  /* 0x0000001f05077819 */ /* 0x000fc600000006ff */
[----:B------:R-:W-:-:S04]  /*4cb0*/  IMAD R14, R6, 0x8, R15 ;  /* 0x00000008060e7824 */ /* 0x000fc800078e020f */
[----:B------:R-:W0:Y:S02]  /*4cc0*/  SYNCS.PHASECHK.TRANS64.TRYWAIT P1, [R14+URZ+0x18], R7 ;  /* 0x000018070e0075a7 */ /* 0x000e24000802017f */
[----:B01----:R-:W-:Y:S05]  /*4cd0*/  @!P1 BRA `(.L_x_102) ;  /* 0x0000000c007c9947 */ /* 0x003fea0003800000 */
.L_x_121:
[----:B0-----:R-:W-:Y:S01]  /*4ce0*/  PRMT R7, R11, 0x9910, RZ ;  /* 0x000099100b077816 */ /* 0x001fe200000000ff */
[----:B------:R0:W-:Y:S03]  /*4cf0*/  @!P2 SYNCS.ARRIVE.TRANS64 RZ, [R14+URZ], R9 ;  /* 0x000000090effa9a7 */ /* 0x0001e6000800003f */
[----:B------:R-:W-:-:S13]  /*4d00*/  ISETP.NE.AND P1, PT, R7, 0x2, PT ;  /* 0x000000020700780c */ /* 0x000fda0003f25270 */
[----:B0-----:R-:W-:Y:S05]  /*4d10*/  @P1 BRA `(.L_x_103) ;  /* 0x0000000000041947 */ /* 0x001fea0003800000 */
[----:B------:R-:W-:Y:S01]  /*4d20*/  BPT.TRAP 0x1 ;  /* 0x000000040000795c */ /* 0x000fe20000300000 */
.L_x_103:
[----:B------:R-:W-:Y:S05]  /*4d30*/  @P0 BRA `(.L_x_104) ;  /* 0x0000000000040947 */ /* 0x000fea0003800000 */
[----:B------:R-:W-:Y:S01]  /*4d40*/  BPT.TRAP 0x1 ;  /* 0x000000040000795c */ /* 0x000fe20000300000 */
.L_x_104:
[C-C-:B------:R-:W-:Y:S01]  /*4d50*/  IMAD R7, R6.reuse, 0x8000, R15.reuse ;  /* 0x0000800006077824 */ /* 0x140fe200078e020f */
[----:B------:R-:W-:Y:S01]  /*4d60*/  R2UR UR34, R21 ;  /* 0x00000000152272ca */ /* 0x000fe200000e0000 */
[----:B------:R-:W-:Y:S01]  /*4d70*/  IMAD R15, R6, 0x4000, R15 ;  /* 0x00004000060f7824 */ /* 0x000fe200078e020f */
[----:B------:R-:W-:Y:S01]  /*4d80*/  R2UR UR33, R14 ;  /* 0x000000000e2172ca */ /* 0x000fe200000e0000 */
[----:B------:R-:W-:Y:S01]  /*4d90*/  VIADD R4, R4, 0xffffffff ;  /* 0xffffffff04047836 */ /* 0x000fe20000000000 */
[----:B------:R-:W-:Y:S01]  /*4da0*/  R2UR UR24, R7 ;  /* 0x00000000071872ca */ /* 0x000fe200000e0000 */
[----:B------:R-:W-:Y:S01]  /*4db0*/  UIADD3 UR6, UP0, UR22, 0xf0, URZ ;  /* 0x000000f016067890 */ /* 0x000fe2000ff1e03f */
[----:B------:R-:W-:Y:S01]  /*4dc0*/  R2UR UR8, R15 ;  /* 0x000000000f0872ca */ /* 0x000fe200000e0000 */
[----:B------:R-:W-:Y:S01]  /*4dd0*/  UIADD3 UR30, UP1, UR22, 0x1f0, URZ ;  /* 0x000001f0161e7890 */ /* 0x000fe2000ff3e03f */
[----:B------:R-:W-:Y:S01]  /*4de0*/  R2UR UR36, R8 ;  /* 0x00000000082472ca */ /* 0x000fe200000e0000 */
[----:B------:R-:W-:Y:S01]  /*4df0*/  UIADD3.X UR7, URZ, UR23, URZ, UP0, !UPT ;  /* 0x000000173f077290 */ /* 0x000fe200087fe43f */
[----:B------:R-:W-:Y:S01]  /*4e00*/  R2UR UR35, R19 ;  /* 0x00000000132372ca */ /* 0x000fe200000e0000 */
[----:B------:R-:W-:Y:S01]  /*4e10*/  UIADD3.X UR31, URZ, UR23, URZ, UP1, !UPT ;  /* 0x000000173f1f7290 */ /* 0x000fe20008ffe43f */
[----:B------:R-:W-:Y:S01]  /*4e20*/  R2UR UR19, R20 ;  /* 0x00000000141372ca */ /* 0x000fe200000e0000 */
[----:B------:R-:W-:Y:S01]  /*4e30*/  UIADD3 UR26, UR34, 0x20, URZ ;  /* 0x00000020221a7890 */ /* 0x000fe2000fffe03f */
[----:B------:R-:W-:Y:S01]  /*4e40*/  ISETP.GT.AND P3, PT, R4, 0x1, PT ;  /* 0x000000010400780c */ /* 0x000fe20003f64270 */
[----:B------:R-:W-:Y:S01]  /*4e50*/  VIADD R6, R6, 0x1 ;  /* 0x0000000106067836 */ /* 0x000fe20000000000 */
[----:B------:R-:W-:Y:S01]  /*4e60*/  UMOV UR14, 0x0 ;  /* 0x00000000000e7882 */ /* 0x000fe20000000000 */
[----:B------:R-:W-:Y:S01]  /*4e70*/  UIADD3 UR32, UR24, 0x100, URZ ;  /* 0x0000010018207890 */ /* 0x000fe2000fffe03f */
[----:B------:R-:W-:Y:S01]  /*4e80*/  VIADD R21, R21, 0x40 ;  /* 0x0000004015157836 */ /* 0x000fe20000000000 */
[----:B------:R-:W-:Y:S01]  /*4e90*/  UIADD3 UR24, UR24, 0x4100, URZ ;  /* 0x0000410018187890 */ /* 0x000fe2000fffe03f */
[----:B------:R-:W-:Y:S01]  /*4ea0*/  ISETP.NE.AND P1, PT, R6, 0x3, PT ;  /* 0x000000030600780c */ /* 0x000fe20003f25270 */
[----:B------:R-:W-:-:S02]  /*4eb0*/  UIADD3 UR16, UR8, 0x18100, URZ ;  /* 0x0001810008107890 */ /* 0x000fc4000fffe03f */
[----:B------:R-:W-:Y:S01]  /*4ec0*/  UIADD3 UR8, UR8, 0x1a100, URZ ;  /* 0x0001a10008087890 */ /* 0x000fe2000fffe03f */
[----:B------:R-:W-:Y:S01]  /*4ed0*/  SEL R14, RZ, 0x1, P1 ;  /* 0x00000001ff0e7807 */ /* 0x000fe20000800000 */
[----:B------:R-:W-:Y:S01]  /*4ee0*/  UMOV UR15, 0x10000000 ;  /* 0x10000000000f7882 */ /* 0x000fe20000000000 */
[----:B------:R-:W-:Y:S01]  /*4ef0*/  UMOV UR25, UR33 ;  /* 0x0000002100197c82 */ /* 0x000fe20008000000 */
[----:B------:R-:W-:Y:S01]  /*4f00*/  UMOV UR28, UR36 ;  /* 0x00000024001c7c82 */ /* 0x000fe20008000000 */
[----:B------:R-:W-:Y:S01]  /*4f10*/  UMOV UR27, UR35 ;  /* 0x00000023001b7c82 */ /* 0x000fe20008000000 */
[----:B------:R-:W-:Y:S01]  /*4f20*/  UMOV UR17, UR33 ;  /* 0x0000002100117c82 */ /* 0x000fe20008000000 */
[----:B------:R-:W-:Y:S01]  /*4f30*/  UMOV UR18, UR34 ;  /* 0x0000002200127c82 */ /* 0x000fe20008000000 */
[----:B------:R-:W-:Y:S01]  /*4f40*/  UMOV UR20, UR36 ;  /* 0x0000002400147c82 */ /* 0x000fe20008000000 */
[----:B------:R0:W-:Y:S01]  /*4f50*/  UTMALDG.3D [UR32], [UR6], desc[UR14] ;  /* 0x00000e20060075b4 */ /* 0x0001e20008011000 */
[----:B------:R-:W-:Y:S01]  /*4f60*/  UMOV UR9, UR33 ;  /* 0x0000002100097c82 */ /* 0x000fe20008000000 */
[----:B------:R-:W-:Y:S01]  /*4f70*/  UMOV UR11, UR19 ;  /* 0x00000013000b7c82 */ /* 0x000fe20008000000 */
[----:B------:R-:W-:Y:S01]  /*4f80*/  UMOV UR12, UR36 ;  /* 0x00000024000c7c82 */ /* 0x000fe20008000000 */
[----:B------:R-:W-:Y:S01]  /*4f90*/  UMOV UR10, UR26 ;  /* 0x0000001a000a7c82 */ /* 0x000fe20008000000 */
[----:B------:R-:W-:-:S02]  /*4fa0*/  LOP3.LUT R5, R5, R14, RZ, 0x3c, !PT ;  /* 0x0000000e05057212 */ /* 0x000fc400078e3cff */
[----:B------:R-:W-:Y:S01]  /*4fb0*/  SEL R6, R6, RZ, P1 ;  /* 0x000000ff06067207 */ /* 0x000fe20000800000 */
[----:B------:R0:W-:Y:S01]  /*4fc0*/  UTMALDG.3D [UR24], [UR6], desc[UR14] ;  /* 0x00000e18060075b4 */ /* 0x0001e20008011000 */
[----:B------:R0:W-:Y:S01]  /*4fd0*/  UTMALDG.3D [UR16], [UR30], desc[UR14] ;  /* 0x00000e101e0075b4 */ /* 0x0001e20008011000 */
[----:B------:R0:W-:Y:S02]  /*4fe0*/  UTMALDG.3D [UR8], [UR30], desc[UR14] ;  /* 0x00000e081e0075b4 */ /* 0x0001e40008011000 */
[----:B0-----:R-:W-:Y:S05]  /*4ff0*/  @P3 BRA `(.L_x_105) ;  /* 0xfffffffc00183947 */ /* 0x001fea000383ffff */
.L_x_101:
[----:B------:R-:W-:Y:S05]  /*5000*/  BSYNC B1 ;  /* 0x0000000000017941 */ /* 0x000fea0003800000 */
.L_x_100:
[----:B------:R-:W-:Y:S01]  /*5010*/  LOP3.LUT P3, RZ, R13, 0xff, RZ, 0xc0, !PT ;  /* 0x000000ff0dff7812 */ /* 0x000fe2000786c0ff */
[----:B------:R-:W-:Y:S01]  /*5020*/  IMAD.IADD R12, R3, 0x1, R12 ;  /* 0x00000001030c7824 */ /* 0x000fe200078e020c */
[----:B------:R-:W-:Y:S01]  /*5030*/  IADD3 R16, P4, R16, UR38, RZ ;  /* 0x0000002610107c10 */ /* 0x000fe2000ff9e0ff */
[----:B------:R-:W-:Y:S01]  /*5040*/  ULDC.64 UR6, c[0x0][0x650] ;  /* 0x0001940000067ab9 */ /* 0x000fe20000000a00 */
[----:B------:R-:W-:Y:S01]  /*5050*/  BSSY B1, `(.L_x_106) ;  /* 0x000006a000017945 */ /* 0x000fe20003800000 */
[----:B------:R-:W-:Y:S01]  /*5060*/  IMAD.MOV.U32 R19, RZ, RZ, -0x1 ;  /* 0xffffffffff137424 */ /* 0x000fe200078e00ff */
[----:B------:R-:W-:Y:S01]  /*5070*/  ISETP.GT.U32.AND P1, PT, R12, 0x2, PT ;  /* 0x000000020c00780c */ /* 0x000fe20003f24070 */
[----:B------:R-:W-:Y:S01]  /*5080*/  IMAD.MOV.U32 R20, RZ, RZ, -0x1 ;  /* 0xffffffffff147424 */ /* 0x000fe200078e00ff */
[----:B------:R-:W-:Y:S01]  /*5090*/  IADD3.X R17, R17, UR41, RZ, P4, !PT ;  /* 0x0000002911117c10 */ /* 0x000fe2000a7fe4ff */
[----:B------:R-:W-:Y:S01]  /*50a0*/  IMAD.MOV.U32 R8, RZ, RZ, -0x1 ;  /* 0xffffffffff087424 */ /* 0x000fe200078e00ff */
[----:B------:R-:W-:-:S02]  /*50b0*/  ISETP.LT.U32.AND P1, PT, R3, 0x3, P1 ;  /* 0x000000030300780c */ /* 0x000fc40000f21070 */
[----:B------:R-:W-:Y:S01]  /*50c0*/  PRMT R13, RZ, 0x7610, R13 ;  /* 0x00007610ff0d7816 */ /* 0x000fe2000000000d */
[----:B------:R-:W0:Y:S01]  /*50d0*/  @P3 S2R R5, SR_CgaCtaId ;  /* 0x0000000000053919 */ /* 0x000e220000008800 */
[----:B------:R-:W-:-:S04]  /*50e0*/  @P3 MOV R4, 0x400 ;  /* 0x0000040000043802 */ /* 0x000fc80000000f00 */
[----:B0-----:R-:W-:Y:S01]  /*50f0*/  @P3 LEA R6, R5, R4, 0x18 ;  /* 0x0000000405063211 */ /* 0x001fe200078ec0ff */
[----:B------:R-:W-:-:S03]  /*5100*/  IMAD.WIDE.U32 R4, R12, -0x55555555, RZ ;  /* 0xaaaaaaab0c047825 */ /* 0x000fc600078e00ff */
[----:B------:R0:W-:Y:S01]  /*5110*/  @P3 SYNCS.ARRIVE.TRANS64.A1T0 RZ, [R6+URZ+0x48], RZ ;  /* 0x000048ff06ff39a7 */ /* 0x0001e2000810003f */
[----:B------:R-:W-:Y:S02]  /*5120*/  ISETP.GE.U32.AND P3, PT, R3, 0x3, PT ;  /* 0x000000030300780c */ /* 0x000fe40003f66070 */
[----:B------:R-:W-:Y:S02]  /*5130*/  SHF.R.U32.HI R7, RZ, 0x1, R5 ;  /* 0x00000001ff077819 */ /* 0x000fe40000011605 */
[----:B------:R-:W-:Y:S02]  /*5140*/  SEL R5, RZ, 0x1, !P1 ;  /* 0x00000001ff057807 */ /* 0x000fe40004800000 */
[----:B------:R-:W-:Y:S01]  /*5150*/  ISETP.GE.U32.AND P1, PT, R16, UR6, PT ;  /* 0x0000000610007c0c */ /* 0x000fe2000bf26070 */
[----:B------:R-:W-:Y:S01]  /*5160*/  IMAD R12, R7, -0x3, R12 ;  /* 0xfffffffd070c7824 */ /* 0x000fe200078e020c */
[----:B------:R-:W-:Y:S02]  /*5170*/  LOP3.LUT R0, R0, R5, RZ, 0x3c, !PT ;  /* 0x0000000500007212 */ /* 0x000fe400078e3cff */
[----:B------:R-:W-:-:S02]  /*5180*/  ISETP.GE.U32.AND.EX P1, PT, R17, UR7, PT, P1 ;  /* 0x0000000711007c0c */ /* 0x000fc4000bf26110 */
[----:B------:R-:W-:Y:S02]  /*5190*/  PRMT R4, RZ, 0x7610, R4 ;  /* 0x00007610ff047816 */ /* 0x000fe40000000004 */
[----:B------:R-:W-:-:S09]  /*51a0*/  @P3 LOP3.LUT R0, R0, 0x1, R7, 0x78, !PT ;  /* 0x0000000100003812 */ /* 0x000fd200078e7807 */
[----:B0-----:R-:W-:Y:S05]  /*51b0*/  @P1 BRA `(.L_x_107) ;  /* 0x00000004004c1947 */ /* 0x001fea0003800000 */
[----:B------:R-:W-:Y:S01]  /*51c0*/  ULDC.64 UR6, c[0x0][0x628] ;  /* 0x00018a0000067ab9 */ /* 0x000fe20000000a00 */
[----:B------:R-:W0:Y:S01]  /*51d0*/  S2R R15, SR_CTAID.X ;  /* 0x00000000000f7919 */ /* 0x000e220000002500 */
[----:B------:R-:W-:Y:S01]  /*51e0*/  ISETP.NE.U32.AND P1, PT, RZ, UR6, PT ;  /* 0x00000006ff007c0c */ /* 0x000fe2000bf25070 */
[----:B------:R-:W-:Y:S01]  /*51f0*/  ULDC UR9, c[0x0][0x630] ;  /* 0x00018c0000097ab9 */ /* 0x000fe20000000800 */
[----:B------:R-:W-:Y:S01]  /*5200*/  IMAD.MOV.U32 R4, RZ, RZ, R16 ;  /* 0x000000ffff047224 */ /* 0x000fe200078e0010 */
[----:B------:R-:W1:Y:S01]  /*5210*/  S2R R14, SR_CTAID.Y ;  /* 0x00000000000e7919 */ /* 0x000e620000002600 */
[----:B------:R-:W-:Y:S01]  /*5220*/  ISETP.NE.AND.EX P1, PT, RZ, UR7, PT, P1 ;  /* 0x00000007ff007c0c */ /* 0x000fe2000bf25310 */
[----:B------:R-:W-:-:S12]  /*5230*/  IMAD.MOV.U32 R5, RZ, RZ, R17 ;  /* 0x000000ffff057224 */ /* 0x000fd800078e0011 */
[----:B------:R-:W-:Y:S05]  /*5240*/  @!P1 BRA `(.L_x_108) ;  /* 0x0000000000289947 */ /* 0x000fea0003800000 */
[----:B------:R-:W-:Y:S02]  /*5250*/  ULDC UR8, c[0x0][0x634] ;  /* 0x00018d0000087ab9 */ /* 0x000fe40000000800 */
[----:B------:R-:W-:-:S05]  /*5260*/  IADD3 R9, P1, R16, UR8, RZ ;  /* 0x0000000810097c10 */ /* 0x000fca000ff3e0ff */
[----:B------:R-:W-:-:S04]  /*5270*/  IMAD.X R19, RZ, RZ, R17, P1 ;  /* 0x000000ffff137224 */ /* 0x000fc800008e0611 */
[----:B------:R-:W-:-:S04]  /*5280*/  IMAD.WIDE.U32 R6, R19, UR6, RZ ;  /* 0x0000000613067c25 */ /* 0x000fc8000f8e00ff */
[----:B------:R-:W-:-:S04]  /*5290*/  IMAD.WIDE.U32 R6, P1, R9, UR7, R6 ;  /* 0x0000000709067c25 */ /* 0x000fc8000f820006 */
[----:B------:R-:W-:-:S04]  /*52a0*/  IMAD.WIDE.U32 R8, R9, UR6, RZ ;  /* 0x0000000609087c25 */ /* 0x000fc8000f8e00ff */
[----:B------:R-:W-:Y:S01]  /*52b0*/  IMAD.X R5, RZ, RZ, RZ, P1 ;  /* 0x000000ffff057224 */ /* 0x000fe200008e06ff */
[----:B------:R-:W-:Y:S01]  /*52c0*/  IADD3 RZ, P1, R9, R6, RZ ;  /* 0x0000000609ff7210 */ /* 0x000fe20007f3e0ff */
[----:B------:R-:W-:-:S04]  /*52d0*/  IMAD.MOV.U32 R4, RZ, RZ, R7 ;  /* 0x000000ffff047224 */ /* 0x000fc800078e0007 */
[----:B------:R-:W-:-:S08]  /*52e0*/  IMAD.WIDE.U32.X R4, R19, UR7, R4, P1 ;  /* 0x0000000713047c25 */ /* 0x000fd000088e0404 */
.L_x_108:
[--C-:B------:R-:W-:Y:S01]  /*52f0*/  SHF.R.U64 R8, R4, UR9, R5.reuse ;  /* 0x0000000904087c19 */ /* 0x100fe20008001205 */
[----:B------:R-:W-:Y:S01]  /*5300*/  ULDC.64 UR6, c[0x0][0x620] ;  /* 0x0001880000067ab9 */ /* 0x000fe20000000a00 */
[----:B------:R-:W-:Y:S01]  /*5310*/  SHF.R.U32.HI R4, RZ, UR9, R5 ;  /* 0x00000009ff047c19 */ /* 0x000fe20008011605 */
[----:B------:R-:W2:Y:S01]  /*5320*/  LDC R24, c[0x0][0x144] ;  /* 0x00005100ff187b82 */ /* 0x000ea20000000800 */
[----:B------:R-:W-:Y:S01]  /*5330*/  IADD3 R7, P1, RZ, -R8, RZ ;  /* 0x80000008ff077210 */ /* 0x000fe20007f3e0ff */
[----:B------:R-:W-:Y:S01]  /*5340*/  ULDC.64 UR10, c[0x0][0x640] ;  /* 0x00019000000a7ab9 */ /* 0x000fe20000000a00 */
[----:B0-----:R-:W-:Y:S01]  /*5350*/  I2FP.F32.U32 R9, R15 ;  /* 0x0000000f00097245 */ /* 0x001fe20000201000 */
[----:B------:R-:W-:Y:S02]  /*5360*/  ULDC UR8, c[0x0][0x608] ;  /* 0x0001820000087ab9 */ /* 0x000fe40000000800 */
[----:B------:R-:W-:Y:S01]  /*5370*/  IMAD.X R4, RZ, RZ, ~R4, P1 ;  /* 0x000000ffff047224 */ /* 0x000fe200008e0e04 */
[----:B------:R-:W-:Y:S01]  /*5380*/  ISETP.NE.U32.AND P1, PT, RZ, UR10, PT ;  /* 0x0000000aff007c0c */ /* 0x000fe2000bf25070 */
[----:B------:R-:W0:Y:S02]  /*5390*/  LDC R21, c[0x0][0x148] ;  /* 0x00005200ff157b82 */ /* 0x000e240000000800 */
[----:B------:R-:W-:Y:S01]  /*53a0*/  IMAD R6, R4, UR6, RZ ;  /* 0x0000000604067c24 */ /* 0x000fe2000f8e02ff */
[----:B------:R-:W-:Y:S01]  /*53b0*/  ISETP.NE.AND.EX P1, PT, RZ, UR11, PT, P1 ;  /* 0x0000000bff007c0c */ /* 0x000fe2000bf25310 */
[----:B------:R-:W-:Y:S01]  /*53c0*/  IMAD.WIDE.U32 R4, R7, UR6, R16 ;  /* 0x0000000607047c25 */ /* 0x000fe2000f8e0010 */
[----:B------:R-:W-:-:S03]  /*53d0*/  ULDC UR6, c[0x0][0x150] ;  /* 0x0000540000067ab9 */ /* 0x000fc60000000800 */
[----:B------:R-:W-:Y:S02]  /*53e0*/  IMAD R7, R7, UR7, R6 ;  /* 0x0000000707077c24 */ /* 0x000fe4000f8e0206 */
[----:B------:R-:W-:Y:S01]  /*53f0*/  FMUL R6, R9, UR6 ;  /* 0x0000000609067c20 */ /* 0x000fe20008400000 */
[----:B------:R-:W-:Y:S01]  /*5400*/  ULDC UR6, c[0x0][0x618] ;  /* 0x0001860000067ab9 */ /* 0x000fe20000000800 */
[----:B------:R-:W-:Y:S01]  /*5410*/  ULDC UR7, c[0x0][0x154] ;  /* 0x0000550000077ab9 */ /* 0x000fe20000000800 */
[----:B------:R-:W-:-:S03]  /*5420*/  IMAD.IADD R5, R5, 0x1, R7 ;  /* 0x0000000105057824 */ /* 0x000fc600078e0207 */
[----:B------:R-:W3:Y:S02]  /*5430*/  F2I.U32.TRUNC.NTZ R6, R6 ;  /* 0x0000000600067305 */ /* 0x000ee4000020f000 */
[----:B------:R-:W-:Y:S02]  /*5440*/  SHF.R.U64 R9, R4, UR6, R5 ;  /* 0x0000000604097c19 */ /* 0x000fe40008001205 */
[----:B-1----:R-:W-:-:S05]  /*5450*/  I2FP.F32.U32 R4, R14 ;  /* 0x0000000e00047245 */ /* 0x002fca0000201000 */
[----:B------:R-:W-:Y:S01]  /*5460*/  FMUL R22, R4, UR7 ;  /* 0x0000000704167c20 */ /* 0x000fe20008400000 */
[----:B------:R-:W-:Y:S01]  /*5470*/  SHF.R.U32.HI R4, RZ, UR6, R5 ;  /* 0x00000006ff047c19 */ /* 0x000fe20008011605 */
[----:B------:R-:W-:-:S03]  /*5480*/  ULDC UR6, c[0x0][0x658] ;  /* 0x0001960000067ab9 */ /* 0x000fc60000000800 */
[--C-:B------:R-:W-:Y:S01]  /*5490*/  SHF.R.U64 R20, R9, UR8, R4.reuse ;  /* 0x0000000809147c19 */ /* 0x100fe20008001204 */
[----:B------:R-:W1:Y:S01]  /*54a0*/  F2I.U32.TRUNC.NTZ R22, R22 ;  /* 0x0000001600167305 */ /* 0x000e62000020f000 */
[----:B------:R-:W-:Y:S01]  /*54b0*/  SHF.R.U32.HI R5, RZ, UR8, R4 ;  /* 0x00000008ff057c19 */ /* 0x000fe20008011604 */
[----:B---3--:R-:W-:-:S03]  /*54c0*/  IMAD.MOV R6, RZ, RZ, -R6 ;  /* 0x000000ffff067224 */ /* 0x008fc600078e0a06 */
[----:B------:R-:W-:Y:S01]  /*54d0*/  SHF.R.U64 R19, R20, UR6, R5 ;  /* 0x0000000614137c19 */ /* 0x000fe20008001205 */
[----:B--2---:R-:W-:Y:S01]  /*54e0*/  IMAD R15, R24, R6, R15 ;  /* 0x00000006180f7224 */ /* 0x004fe200078e020f */
[----:B------:R-:W-:-:S03]  /*54f0*/  SHF.R.U32.HI R23, RZ, UR6, R5 ;  /* 0x00000006ff177c19 */ /* 0x000fc60008011605 */
[----:B------:R-:W-:Y:S02]  /*5500*/  IMAD.MOV.U32 R4, RZ, RZ, R19 ;  /* 0x000000ffff047224 */ /* 0x000fe400078e0013 */
[----:B------:R-:W-:Y:S01]  /*5510*/  IMAD.MOV.U32 R5, RZ, RZ, R23 ;  /* 0x000000ffff057224 */ /* 0x000fe200078e0017 */
[----:B-1----:R-:W-:Y:S06]  /*5520*/  @!P1 BRA `(.L_x_109) ;  /* 0x0000000000289947 */ /* 0x002fec0003800000 */
[----:B------:R-:W-:Y:S02]  /*5530*/  ULDC UR6, c[0x0][0x64c] ;  /* 0x0001930000067ab9 */ /* 0x000fe40000000800 */
[----:B------:R-:W-:-:S05]  /*5540*/  IADD3 R5, P1, R19, UR6, RZ ;  /* 0x0000000613057c10 */ /* 0x000fca000ff3e0ff */
[----:B------:R-:W-:-:S04]  /*5550*/  IMAD.X R23, RZ, RZ, R23, P1 ;  /* 0x000000ffff177224 */ /* 0x000fc800008e0617 */
[----:B------:R-:W-:-:S04]  /*5560*/  IMAD.WIDE.U32 R6, R23, UR10, RZ ;  /* 0x0000000a17067c25 */ /* 0x000fc8000f8e00ff */
[----:B------:R-:W-:-:S04]  /*5570*/  IMAD.WIDE.U32 R6, P1, R5, UR11, R6 ;  /* 0x0000000b05067c25 */ /* 0x000fc8000f820006 */
[----:B------:R-:W-:-:S04]  /*5580*/  IMAD.WIDE.U32 R4, R5, UR10, RZ ;  /* 0x0000000a05047c25 */ /* 0x000fc8000f8e00ff */
[----:B------:R-:W-:Y:S01]  /*5590*/  IMAD.MOV.U32 R4, RZ, RZ, R7 ;  /* 0x000000ffff047224 */ /* 0x000fe200078e0007 */
[----:B------:R-:W-:Y:S01]  /*55a0*/  IADD3 RZ, P3, R5, R6, RZ ;  /* 0x0000000605ff7210 */ /* 0x000fe20007f7e0ff */
[----:B------:R-:W-:-:S04]  /*55b0*/  IMAD.X R5, RZ, RZ, RZ, P1 ;  /* 0x000000ffff057224 */ /* 0x000fc800008e06ff */
[----:B------:R-:W-:-:S08]  /*55c0*/  IMAD.WIDE.U32.X R4, R23, UR11, R4, P3 ;  /* 0x0000000b17047c25 */ /* 0x000fd000098e0404 */
.L_x_109:
[----:B------:R-:W-:Y:S01]  /*55d0*/  ISETP.NE.AND P1, PT, R2, 0x1, PT ;  /* 0x000000010200780c */ /* 0x000fe20003f25270 */
[----:B------:R-:W-:Y:S01]  /*55e0*/  ULDC UR6, c[0x0][0x648] ;  /* 0x0001920000067ab9 */ /* 0x000fe20000000800 */
[----:B------:R-:W-:Y:S01]  /*55f0*/  LOP3.LUT R20, R20, UR13, RZ, 0xc0, !PT ;  /* 0x0000000d14147c12 */ /* 0x000fe2000f8ec0ff */
[----:B------:R-:W-:Y:S01]  /*5600*/  IMAD.MOV R22, RZ, RZ, -R22 ;  /* 0x000000ffff167224 */ /* 0x000fe200078e0a16 */
[----:B------:R-:W-:Y:S01]  /*5610*/  SHF.R.U64 R5, R4, UR6, R5 ;  /* 0x0000000604057c19 */ /* 0x000fe20008001205 */
[----:B------:R-:W-:Y:S01]  /*5620*/  ULDC UR6, c[0x0][0x638] ;  /* 0x00018e0000067ab9 */ /* 0x000fe20000000800 */
[----:B------:R-:W-:Y:S01]  /*5630*/  LOP3.LUT R6, R9, UR4, RZ, 0xc0, !PT ;  /* 0x0000000409067c12 */ /* 0x000fe2000f8ec0ff */
[----:B------:R-:W-:Y:S02]  /*5640*/  ULDC UR7, c[0x0][0x610] ;  /* 0x0001840000077ab9 */ /* 0x000fe40000000800 */
[----:B------:R-:W-:Y:S02]  /*5650*/  IMAD.MOV R4, RZ, RZ, -R5 ;  /* 0x000000ffff047224 */ /* 0x000fe400078e0a05 */
[----:B------:R-:W-:-:S02]  /*5660*/  IMAD R20, R5, UR5, R20 ;  /* 0x0000000505147c24 */ /* 0x000fc4000f8e0214 */
[----:B0-----:R-:W-:Y:S02]  /*5670*/  @P1 IMAD R15, R21, R22, R14 ;  /* 0x00000016150f1224 */ /* 0x001fe400078e020e */
[----:B------:R-:W-:Y:S01]  /*5680*/  IMAD R19, R4, UR6, R19 ;  /* 0x0000000604137c24 */ /* 0x000fe2000f8e0213 */
[----:B------:R-:W-:Y:S01]  /*5690*/  ULDC UR6, c[0x0][0x600] ;  /* 0x0001800000067ab9 */ /* 0x000fe20000000800 */
[----:B------:R-:W-:Y:S02]  /*56a0*/  IMAD R15, R20, UR7, R15 ;  /* 0x00000007140f7c24 */ /* 0x000fe4000f8e020f */
[----:B------:R-:W-:Y:S02]  /*56b0*/  IMAD R6, R19, UR6, R6 ;  /* 0x0000000613067c24 */ /* 0x000fe4000f8e0206 */
[----:B------:R-:W-:-:S03]  /*56c0*/  IMAD.MOV.U32 R4, RZ, RZ, 0x1 ;  /* 0x00000001ff047424 */ /* 0x000fc600078e00ff */
[----:B------:R-:W-:Y:S02]  /*56d0*/  SEL R20, R6, R15, !P1 ;  /* 0x0000000f06147207 */ /* 0x000fe40004800000 */
[----:B------:R-:W-:-:S07]  /*56e0*/  SEL R19, R15, R6, !P1 ;  /* 0x000000060f137207 */ /* 0x000fce0004800000 */
.L_x_107:
[----:B------:R-:W-:Y:S05]  /*56f0*/  BSYNC B1 ;  /* 0x0000000000017941 */ /* 0x000fea0003800000 */
.L_x_106:
[----:B------:R-:W-:-:S13]  /*5700*/  LOP3.LUT P1, RZ, R4, 0xff, RZ, 0xc0, !PT ;  /* 0x000000ff04ff7812 */ /* 0x000fda000782c0ff */
[----:B------:R-:W-:Y:S05]  /*5710*/  @P1 BRA `(.L_x_110) ;  /* 0xfffffff4001c1947 */ /* 0x000fea000383ffff */
[----:B------:R-:W-:Y:S05]  /*5720*/  BSYNC B0 ;  /* 0x0000000000007941 */ /* 0x000fea0003800000 */
.L_x_98:
[----:B------:R-:W-:-:S03]  /*5730*/  UMOV UR6, 0xffffffff ;  /* 0xffffffff00067882 */ /* 0x000fc60000000000 */
[----:B------:R-:W-:Y:S05]  /*5740*/  BRA.DIV UR6, `(.L_x_111) ;  /* 0x0000000206f47947 */ /* 0x000fea000b800000 */
[----:B------:R-:W-:-:S13]  /*5750*/  ELECT P6, URZ, PT ;  /* 0x00000000003f782f */ /* 0x000fda00038c0000 */
.L_x_124:
[----:B------:R-:W-:Y:S04]  /*5760*/  BSSY B0, `(.L_x_112) ;  /* 0x0000022000007945 */ /* 0x000fe80003800000 */
[----:B------:R-:W-:Y:S05]  /*5770*/  @!P6 BRA `(.L_x_113) ;  /* 0x000000000080e947 */ /* 0x000fea0003800000 */
[----:B------:R-:W-:-:S04]  /*5780*/  LOP3.LUT R18, R18, 0x2, RZ, 0xfc, !PT ;  /* 0x0000000212127812 */ /* 0x000fc800078efcff */
[----:B------:R-:W-:-:S13]  /*5790*/  ISETP.NE.AND P0, PT, R18, 0x3, PT ;  /* 0x000000031200780c */ /* 0x000fda0003f05270 */
[----:B------:R-:W-:Y:S05]  /*57a0*/  @!P0 BRA `(.L_x_114) ;  /* 0x0000000000048947 */ /* 0x000fea0003800000 */
[----:B------:R-:W-:Y:S01]  /*57b0*/  BPT.TRAP 0x1 ;  /* 0x000000040000795c */ /* 0x000fe20000300000 */
.L_x_114:
[----:B------:R-:W0:Y:S01]  /*57c0*/  S2R R3, SR_CgaCtaId ;  /* 0x0000000000037919 */ /* 0x000e220000008800 */
[----:B------:R-:W-:-:S04]  /*57d0*/  MOV R2, 0x400 ;  /* 0x0000040000027802 */ /* 0x000fc80000000f00 */
[----:B0-----:R-:W-:Y:S02]  /*57e0*/  LEA R3, R3, R2, 0x18 ;  /* 0x0000000203037211 */ /* 0x001fe400078ec0ff */
[----:B------:R-:W-:-:S03]  /*57f0*/  SHF.L.U32 R2, R0, 0x1f, RZ ;  /* 0x0000001f00027819 */ /* 0x000fc600000006ff */
[----:B------:R-:W-:-:S04]  /*5800*/  VIADD R3, R3, 0x18 ;  /* 0x0000001803037836 */ /* 0x000fc80000000000 */
[C---:B------:R-:W-:Y:S02]  /*5810*/  IMAD R7, R12.reuse, 0x8, R3 ;  /* 0x000000080c077824 */ /* 0x040fe400078e0203 */
[----:B------:R-:W-:Y:S02]  /*5820*/  VIADD R12, R12, 0x1 ;  /* 0x000000010c0c7836 */ /* 0x000fe40000000000 */
[----:B------:R-:W0:Y:S03]  /*5830*/  SYNCS.PHASECHK.TRANS64.TRYWAIT P0, [R7+URZ], R2 ;  /* 0x00000002070075a7 */ /* 0x000e26000800017f */
[----:B------:R-:W-:-:S04]  /*5840*/  ISETP.NE.AND P1, PT, R12, 0x3, PT ;  /* 0x000000030c00780c */ /* 0x000fc80003f25270 */
[----:B------:R-:W-:Y:S02]  /*5850*/  SEL R5, RZ, 0x1, P1 ;  /* 0x00000001ff057807 */ /* 0x000fe40000800000 */
[----:B------:R-:W-:Y:S02]  /*5860*/  SEL R12, R12, RZ, P1 ;  /* 0x000000ff0c0c7207 */ /* 0x000fe40000800000 */
[----:B------:R-:W-:-:S03]  /*5870*/  LOP3.LUT R5, R0, R5, RZ, 0x3c, !PT ;  /* 0x0000000500057212 */ /* 0x000fc600078e3cff */
[----:B------:R-:W-:Y:S01]  /*5880*/  IMAD R9, R12, 0x8, R3 ;  /* 0x000000080c097824 */ /* 0x000fe200078e0203 */
[----:B------:R-:W-:Y:S01]  /*5890*/  SHF.L.U32 R4, R5, 0x1f, RZ ;  /* 0x0000001f05047819 */ /* 0x000fe200000006ff */
[----:B0-----:R-:W-:Y:S06]  /*58a0*/  @!P0 BRA `(.L_x_115) ;  /* 0x0000000000bc8947 */ /* 0x001fec0003800000 */
.L_x_125:
[----:B------:R-:W1:Y:S01]  /*58b0*/  SYNCS.PHASECHK.TRANS64.TRYWAIT P0, [R9+URZ], R4 ;  /* 0x00000004090075a7 */ /* 0x000e62000800017f */
[----:B------:R-:W-:-:S05]  /*58c0*/  VIADD R0, R12, 0x1 ;  /* 0x000000010c007836 */ /* 0x000fca0000000000 */
[----:B------:R-:W-:-:S04]  /*58d0*/  ISETP.NE.AND P1, PT, R0, 0x3, PT ;  /* 0x000000030000780c */ /* 0x000fc80003f25270 */
[----:B0-----:R-:W-:Y:S02]  /*58e0*/  SEL R2, RZ, 0x1, P1 ;  /* 0x00000001ff027807 */ /* 0x001fe40000800000 */
[----:B------:R-:W-:Y:S02]  /*58f0*/  SEL R0, R0, RZ, P1 ;  /* 0x000000ff00007207 */ /* 0x000fe40000800000 */
[----:B------:R-:W-:Y:S01]  /*5900*/  LOP3.LUT R2, R5, R2, RZ, 0x3c, !PT ;  /* 0x0000000205027212 */ /* 0x000fe200078e3cff */
[----:B-1----:R-:W-:Y:S06]  /*5910*/  @!P0 BRA `(.L_x_116) ;  /* 0x0000000000b48947 */ /* 0x002fec0003800000 */
.L_x_126:
[----:B------:R-:W-:Y:S01]  /*5920*/  IMAD R3, R0, 0x8, R3 ;  /* 0x0000000800037824 */ /* 0x000fe200078e0203 */
[----:B------:R-:W-:-:S07]  /*5930*/  SHF.L.U32 R0, R2, 0x1f, RZ ;  /* 0x0000001f02007819 */ /* 0x000fce00000006ff */
.L_x_117:
[----:B-1----:R1:W2:Y:S02]  /*5940*/  SYNCS.PHASECHK.TRANS64.TRYWAIT P0, [R3+URZ], R0 ;  /* 0x00000000030075a7 */ /* 0x0022a4000800017f */
[----:B--2---:R-:W-:Y:S05]  /*5950*/  @!P0 NANOSLEEP.SYNCS 0x989680 ;  /* 0x009896800000895d */ /* 0x004fea0003900000 */
[----:B------:R-:W2:Y:S02]  /*5960*/  @!P0 SYNCS.PHASECHK.TRANS64 P0, [R3+URZ], R0 ;  /* 0x00000000030085a7 */ /* 0x000ea4000800007f */
[----:B--2---:R-:W-:Y:S05]  /*5970*/  @!P0 BRA `(.L_x_117) ;  /* 0xfffffffc00f08947 */ /* 0x004fea000383ffff */
.L_x_113:
[----:B------:R-:W-:Y:S05]  /*5980*/  BSYNC B0 ;  /* 0x0000000000007941 */ /* 0x000fea0003800000 */
.L_x_112:
[----:B------:R-:W-:Y:S05]  /*5990*/  EXIT ;  /* 0x000000000000794d */ /* 0x000fea0003800000 */
.L_x_17:
[----:B-1----:R1:W2:Y:S02]  /*59a0*/  SYNCS.PHASECHK.TRANS64.TRYWAIT P1, [R3+URZ], R0 ;  /* 0x00000000030075a7 */ /* 0x0022a4000802017f */
[----:B--2---:R-:W-:Y:S05]  /*59b0*/  @!P1 NANOSLEEP.SYNCS 0x989680 ;  /* 0x009896800000995d */ /* 0x004fea0003900000 */
[----:B------:R-:W2:Y:S02]  /*59c0*/  @!P1 SYNCS.PHASECHK.TRANS64 P1, [R3+URZ], R0 ;  /* 0x00000000030095a7 */ /* 0x000ea4000802007f */
[----:B--2---:R-:W-:Y:S05]  /*59d0*/  @!P1 BRA `(.L_x_17) ;  /* 0xfffffffc00f09947 */ /* 0x004fea000383ffff */
[----:B------:R-:W-:Y:S05]  /*59e0*/  BRA `(.L_x_16) ;  /* 0xffffffb800a87947 */ /* 0x000fea000383ffff */
.L_x_22:
[----:B-1----:R-:W-:-:S04]  /*59f0*/  IMAD.U32 R4, RZ, RZ, UR8 ;  /* 0x00000008ff047e24 */ /* 0x002fc8000f8e00ff */
[----:B------:R1:W2:Y:S03]  /*5a00*/  SYNCS.PHASECHK.TRANS64.TRYWAIT P1, [R4+URZ], R3 ;  /* 0x00000003040075a7 */ /* 0x0002a6000802017f */
[----:B--2---:R-:W-:Y:S05]  /*5a10*/  @!P1 NANOSLEEP.SYNCS 0x989680 ;  /* 0x009896800000995d */ /* 0x004fea0003900000 */
[----:B------:R-:W2:Y:S02]  /*5a20*/  @!P1 SYNCS.PHASECHK.TRANS64 P1, [R4+URZ], R3 ;  /* 0x00000003040095a7 */ /* 0x000ea4000802007f */
[----:B--2---:R-:W-:Y:S05]  /*5a30*/  @!P1 BRA `(.L_x_22) ;  /* 0xfffffffc00ec9947 */ /* 0x004fea000383ffff */
[----:B------:R-:W-:Y:S05]  /*5a40*/  BRA `(.L_x_21) ;  /* 0xffffffbc00e47947 */ /* 0x000fea000383ffff */
.L_x_99:
[----:B------:R-:W-:Y:S01]  /*5a50*/  BSSY B1, `(.L_x_118) ;  /* 0x0000006000017945 */ /* 0x000fe20003800000 */
[----:B------:R-:W-:-:S07]  /*5a60*/  IMAD.MOV.U32 R15, RZ, RZ, -0x1 ;  /* 0xffffffffff0f7424 */ /* 0x000fce00078e00ff */
[----:B------:R-:W-:Y:S05]  /*5a70*/  WARPSYNC.COLLECTIVE R15, `(.L_x_119) ;  /* 0x000000000f0c7348 */ /* 0x000fea0003c00000 */
[----:B------:R-:W-:Y:S02]  /*5a80*/  ELECT P6, UR62, PT ;  /* 0x00000000003e782f */ /* 0x000fe400038c0000 */
[----:B------:R-:W-:Y:S01]  /*5a90*/  MOV R14, UR62 ;  /* 0x0000003e000e7c02 */ /* 0x000fe20008000f00 */
[----:B------:R-:W-:Y:S10]  /*5aa0*/  ENDCOLLECTIVE ;  /* 0x000000000000791b */ /* 0x000ff40003800000 */
.L_x_119:
[----:B------:R-:W-:Y:S05]  /*5ab0*/  BSYNC B1 ;  /* 0x0000000000017941 */ /* 0x000fea0003800000 */
.L_x_118:
[----:B------:R-:W-:Y:S05]  /*5ac0*/  BRA `(.L_x_120) ;  /* 0xfffffff0003c7947 */ /* 0x000fea000383ffff */
.L_x_102:
[----:B0-----:R0:W1:Y:S02]  /*5ad0*/  SYNCS.PHASECHK.TRANS64.TRYWAIT P1, [R14+URZ+0x18], R7 ;  /* 0x000018070e0075a7 */ /* 0x001064000802017f */
[----:B-1----:R-:W-:Y:S05]  /*5ae0*/  @!P1 NANOSLEEP.SYNCS 0x989680 ;  /* 0x009896800000995d */ /* 0x002fea0003900000 */
[----:B------:R-:W1:Y:S02]  /*5af0*/  @!P1 SYNCS.PHASECHK.TRANS64 P1, [R14+URZ+0x18], R7 ;  /* 0x000018070e0095a7 */ /* 0x000e64000802007f */
[----:B-1----:R-:W-:Y:S05]  /*5b00*/  @!P1 BRA `(.L_x_102) ;  /* 0xfffffffc00f09947 */ /* 0x002fea000383ffff */
[----:B------:R-:W-:Y:S05]  /*5b10*/  BRA `(.L_x_121) ;  /* 0xfffffff000707947 */ /* 0x000fea000383ffff */
.L_x_111:
[----:B------:R-:W-:Y:S01]  /*5b20*/  BSSY B0, `(.L_x_122) ;  /* 0x0000006000007945 */ /* 0x000fe20003800000 */
[----:B------:R-:W-:-:S07]  /*5b30*/  IMAD.MOV.U32 R15, RZ, RZ, -0x1 ;  /* 0xffffffffff0f7424 */ /* 0x000fce00078e00ff */
[----:B------:R-:W-:Y:S05]  /*5b40*/  WARPSYNC.COLLECTIVE R15, `(.L_x_123) ;  /* 0x000000000f0c7348 */ /* 0x000fea0003c00000 */
[----:B------:R-:W-:Y:S02]  /*5b50*/  ELECT P6, UR62, PT ;  /* 0x00000000003e782f */ /* 0x000fe400038c0000 */
[----:B------:R-:W-:Y:S01]  /*5b60*/  MOV R14, UR62 ;  /* 0x0000003e000e7c02 */ /* 0x000fe20008000f00 */
[----:B------:R-:W-:Y:S10]  /*5b70*/  ENDCOLLECTIVE ;  /* 0x000000000000791b */ /* 0x000ff40003800000 */
.L_x_123:
[----:B------:R-:W-:Y:S05]  /*5b80*/  BSYNC B0 ;  /* 0x0000000000007941 */ /* 0x000fea0003800000 */
.L_x_122:
[----:B------:R-:W-:Y:S05]  /*5b90*/  BRA `(.L_x_124) ;  /* 0xfffffff800f07947 */ /* 0x000fea000383ffff */
.L_x_115:
[----:B0-----:R0:W1:Y:S02]  /*5ba0*/  SYNCS.PHASECHK.TRANS64.TRYWAIT P0, [R7+URZ], R2 ;  /* 0x00000002070075a7 */ /* 0x001064000800017f */
[----:B-1----:R-:W-:Y:S05]  /*5bb0*/  @!P0 NANOSLEEP.SYNCS 0x989680 ;  /* 0x009896800000895d */ /* 0x002fea0003900000 */
[----:B------:R-:W1:Y:S02]  /*5bc0*/  @!P0 SYNCS.PHASECHK.TRANS64 P0, [R7+URZ], R2 ;  /* 0x00000002070085a7 */ /* 0x000e64000800007f */
[----:B-1----:R-:W-:Y:S05]  /*5bd0*/  @!P0 BRA `(.L_x_115) ;  /* 0xfffffffc00f08947 */ /* 0x002fea000383ffff */
[----:B------:R-:W-:Y:S05]  /*5be0*/  BRA `(.L_x_125) ;  /* 0xfffffffc00307947 */ /* 0x000fea000383ffff */
.L_x_116:
[----:B0-----:R0:W1:Y:S02]  /*5bf0*/  SYNCS.PHASECHK.TRANS64.TRYWAIT P0, [R9+URZ], R4 ;  /* 0x00000004090075a7 */ /* 0x001064000800017f */
[----:B-1----:R-:W-:Y:S05]  /*5c00*/  @!P0 NANOSLEEP.SYNCS 0x989680 ;  /* 0x009896800000895d */ /* 0x002fea0003900000 */
[----:B------:R-:W1:Y:S02]  /*5c10*/  @!P0 SYNCS.PHASECHK.TRANS64 P0, [R9+URZ], R4 ;  /* 0x00000004090085a7 */ /* 0x000e64000800007f */
[----:B-1----:R-:W-:Y:S05]  /*5c20*/  @!P0 BRA `(.L_x_116) ;  /* 0xfffffffc00f08947 */ /* 0x002fea000383ffff */
[----:B------:R-:W-:Y:S05]  /*5c30*/  BRA `(.L_x_126) ;  /* 0xfffffffc00387947 */ /* 0x000fea000383ffff */
.L_x_127:
[----:B------:R-:W-:-:S00]  /*5c40*/  BRA `(.L_x_127) ;  /* 0xfffffffc00fc7947 */ /* 0x000fc0000383ffff */
[----:B------:R-:W-:-:S00]  /*5c50*/  NOP ;  /* 0x0000000000007918 */ /* 0x000fc00000000000 */
        /* <DEDUP_REMOVED lines=10> */
.L_x_128:


//--------------------- .nv.global.init           --------------------------
	.section	.nv.global.init,"aw",@progbits
.nv.global.init:
	.type		$str$22,@object
	.size		$str$22,($str$23 - $str$22)
$str$22:
        /*0000*/ 	.byte	0x6b, 0x5f, 0x74, 0x69, 0x6c, 0x65, 0x5f, 0x63, 0x6f, 0x75, 0x6e, 0x74, 0x20, 0x3e, 0x3d, 0x20
        /*0010*/ 	.byte	0x31, 0x00
	.type		$str$23,@object
	.size		$str$23,(__unnamed_1 - $str$23)
$str$23:
        /*0012*/ 	.byte	0x2f, 0x74, 0x6d, 0x70, 0x2f, 0x63, 0x75, 0x74, 0x6c, 0x61, 0x73, 0x73, 0x5f, 0x73, 0x77, 0x65
        /*0022*/ 	.byte	0x65, 0x70, 0x5f, 0x73, 0x72, 0x63, 0x2f, 0x69, 0x6e, 0x63, 0x6c, 0x75, 0x64, 0x65, 0x2f, 0x63
        /*0032*/ 	.byte	0x75, 0x74, 0x6c, 0x61, 0x73, 0x73, 0x2f, 0x67, 0x65, 0x6d, 0x6d, 0x2f, 0x63, 0x6f, 0x6c, 0x6c
        /*0042*/ 	.byte	0x65, 0x63, 0x74, 0x69, 0x76, 0x65, 0x2f, 0x73, 0x6d, 0x39, 0x30, 0x5f, 0x6d, 0x6d, 0x61, 0x5f
        /*0052*/ 	.byte	0x74, 0x6d, 0x61, 0x5f, 0x67, 0x6d, 0x6d, 0x61, 0x5f, 0x73, 0x73, 0x5f, 0x77, 0x61, 0x72, 0x70
        /*0062*/ 	.byte	0x73, 0x70, 0x65, 0x63, 0x69, 0x61, 0x6c, 0x69, 0x7a, 0x65, 0x64, 0x2e, 0x68, 0x70, 0x70, 0x00
	.type		__unnamed_1,@object
	.size		__unnamed_1,(.L_0 - __unnamed_1)
__unnamed_1:
        /*0072*/ 	.byte	0x76, 0x6f, 0x69, 0x64, 0x20, 0x63, 0x75, 0x74, 0x6c, 0x61, 0x73, 0x73, 0x3a, 0x3a, 0x67, 0x65
        /* <DEDUP_REMOVED lines=175> */
.L_0:


//--------------------- .nv.shared._ZN7cutlass13device_kernelINS_4gemm6kernel13GemmUniversalIN4cute5tupleIJiiiiEEENS1_10collective13CollectiveMmaINS1_34MainloopSm90TmaGmmaWarpSpecializedILi3ENS5_IJNS4_1CILi1EEESB_SB_EEENS1_35KernelTmaWarpSpecializedCooperativeEEENS5_IJNSA_ILi128EEENSA_ILi64EEESG_EEEfNS5_IJlSB_lEEEfSI_NS4_8TiledMMAINS4_8MMA_AtomIJNS4_4SM904GMMA29MMA_64x64x8_F32TF32TF32_SS_TNILNSM_7ScaleInE1ELSO_1EEEEEENS4_6LayoutINS5_IJNSA_ILi2EEESB_SB_EEENS5_IJSB_NSA_ILi0EEESU_EEEEENS5_IJNS4_10UnderscoreESX_SX_EEEEENS4_13SM90_TMA_LOADENS4_14ComposedLayoutINS4_7SwizzleILi3ELi4ELi3EEENS4_18smem_ptr_flag_bitsILi32EEENSR_INS5_IJNSA_ILi8EEENSA_ILi32EEEEEENS5_IJS17_SB_EEEEEEEvNS4_8identityES10_S1B_vS1C_EENS_8epilogue10collective6detail29Sm90TmaWarpSpecializedAdapterINS1F_15DefaultEpilogueIfSI_SI_NS1E_6thread17LinearCombinationIfLi1EffLNS1J_9ScaleType4KindE0ELNS_15FloatRoundStyleE2EfEENS1_15EpilogueDefaultEEEEEvvEEEEvNT_6ParamsE --------------------------
	.section	.nv.shared._ZN7cutlass13device_kernelINS_4gemm6kernel13GemmUniversalIN4cute5tupleIJiiiiEEENS1_10collective13CollectiveMmaINS1_34MainloopSm90TmaGmmaWarpSpecializedILi3ENS5_IJNS4_1CILi1EEESB_SB_EEENS1_35KernelTmaWarpSpecializedCooperativeEEENS5_IJNSA_ILi128EEENSA_ILi64EEESG_EEEfNS5_IJlSB_lEEEfSI_NS4_8TiledMMAINS4_8MMA_AtomIJNS4_4SM904GMMA29MMA_64x64x8_F32TF32TF32_SS_TNILNSM_7ScaleInE1ELSO_1EEEEEENS4_6LayoutINS5_IJNSA_ILi2EEESB_SB_EEENS5_IJSB_NSA_ILi0EEESU_EEEEENS5_IJNS4_10UnderscoreESX_SX_EEEEENS4_13SM90_TMA_LOADENS4_14ComposedLayoutINS4_7SwizzleILi3ELi4ELi3EEENS4_18smem_ptr_flag_bitsILi32EEENSR_INS5_IJNSA_ILi8EEENSA_ILi32EEEEEENS5_IJS17_SB_EEEEEEEvNS4_8identityES10_S1B_vS1C_EENS_8epilogue10collective6detail29Sm90TmaWarpSpecializedAdapterINS1F_15DefaultEpilogueIfSI_SI_NS1E_6thread17LinearCombinationIfLi1EffLNS1J_9ScaleType4KindE0ELNS_15FloatRoundStyleE2EfEENS1_15EpilogueDefaultEEEEEvvEEEEvNT_6ParamsE,"aw",@nobits
	.sectionflags	@""
	.align	16
	.zero		1024


//--------------------- .nv.shared.reserved.0     --------------------------
	.section	.nv.shared.reserved.0,"aw",@nobits
	.weak		__nv_reservedSMEM_offset_0_alias
	.size		__nv_reservedSMEM_offset_0_alias, 0, 0
	.other		__nv_reservedSMEM_offset_0_alias,@"STO_CUDA_RESERVED_SHARED STV_DEFAULT"
__nv_reservedSMEM_offset_0_alias:
	.zero		0


//--------------------- .nv.global                --------------------------
	.section	.nv.global,"aw",@nobits
.nv.global:
	.type		_ZN40_INTERNAL_d817c0ef_4_k_cu_115a6f78_232854cute1_E,@object
	.size		_ZN40_INTERNAL_d817c0ef_4_k_cu_115a6f78_232854cute1_E,(_ZN40_INTERNAL_d817c0ef_4_k_cu_115a6f78_232854cuda3std3__45__cpo6cbeginE - _ZN40_INTERNAL_d817c0ef_4_k_cu_115a6f78_232854cute1_E)
_ZN40_INTERNAL_d817c0ef_4_k_cu_115a6f78_232854cute1_E:
	.zero		1
	.type		_ZN40_INTERNAL_d817c0ef_4_k_cu_115a6f78_232854cuda3std3__45__cpo6cbeginE,@object
	.size		_ZN40_INTERNAL_d817c0ef_4_k_cu_115a6f78_232854cuda3std3__45__cpo6cbeginE,(_ZN40_INTERNAL_d817c0ef_4_k_cu_115a6f78_232854cuda3std3__48in_placeE - _ZN40_INTERNAL_d817c0ef_4_k_cu_115a6f78_232854cuda3std3__45__cpo6cbeginE)
_ZN40_INTERNAL_d817c0ef_4_k_cu_115a6f78_232854cuda3std3__45__cpo6cbeginE:
	.zero		1
	.type		_ZN40_INTERNAL_d817c0ef_4_k_cu_115a6f78_232854cuda3std3__48in_placeE,@object
	.size		_ZN40_INTERNAL_d817c0ef_4_k_cu_115a6f78_232854cuda3std3__48in_placeE,(_ZN40_INTERNAL_d817c0ef_4_k_cu_115a6f78_232854cuda3std6ranges3__45__cpo9iter_moveE - _ZN40_INTERNAL_d817c0ef_4_k_cu_115a6f78_232854cuda3std3__48in_placeE)
_ZN40_INTERNAL_d817c0ef_4_k_cu_115a6f78_232854cuda3std3__48in_placeE:
	.zero		1
	.type		_ZN40_INTERNAL_d817c0ef_4_k_cu_115a6f78_232854cuda3std6ranges3__45__cpo9iter_moveE,@object
	.size		_ZN40_INTERNAL_d817c0ef_4_k_cu_115a6f78_232854cuda3std6ranges3__45__cpo9iter_moveE,(_ZN40_INTERNAL_d817c0ef_4_k_cu_115a6f78_232854cuda3std3__45__cpo5beginE - _ZN40_INTERNAL_d817c0ef_4_k_cu_115a6f78_232854cuda3std6ranges3__45__cpo9iter_moveE)
_ZN40_INTERNAL_d817c0ef_4_k_cu_115a6f78_232854cuda3std6ranges3__45__cpo9iter_moveE:
	.zero		1
	.type		_ZN40_INTERNAL_d817c0ef_4_k_cu_115a6f78_232854cuda3std3__45__cpo5beginE,@object
	.size		_ZN40_INTERNAL_d817c0ef_4_k_cu_115a6f78_232854cuda3std3__45__cpo5beginE,(_ZN40_INTERNAL_d817c0ef_4_k_cu_115a6f78_232854cuda3std3__442_GLOBAL__N__d817c0ef_4_k_cu_115a6f78_232856ignoreE - _ZN40_INTERNAL_d817c0ef_4_k_cu_115a6f78_232854cuda3std3__45__cpo5beginE)
_ZN40_INTERNAL_d817c0ef_4_k_cu_115a6f78_232854cuda3std3__45__cpo5beginE:
	.zero		1
	.type		_ZN40_INTERNAL_d817c0ef_4_k_cu_115a6f78_232854cuda3std3__442_GLOBAL__N__d817c0ef_4_k_cu_115a6f78_232856ignoreE,@object
	.size		_ZN40_INTERNAL_d817c0ef_4_k_cu_115a6f78_232854cuda3std3__442_GLOBAL__N__d817c0ef_4_k_cu_115a6f78_232856ignoreE,(_ZN40_INTERNAL_d817c0ef_4_k_cu_115a6f78_232854cute7productE - _ZN40_INTERNAL_d817c0ef_4_k_cu_115a6f78_232854cuda3std3__442_GLOBAL__N__d817c0ef_4_k_cu_115a6f78_232856ignoreE)
_ZN40_INTERNAL_d817c0ef_4_k_cu_115a6f78_232854cuda3std3__442_GLOBAL__N__d817c0ef_4_k_cu_115a6f78_232856ignoreE:
	.zero		1
	.type		_ZN40_INTERNAL_d817c0ef_4_k_cu_115a6f78_232854cute7productE,@object
	.size		_ZN40_INTERNAL_d817c0ef_4_k_cu_115a6f78_232854cute7productE,(_ZN40_INTERNAL_d817c0ef_4_k_cu_115a6f78_232854cuda3std3__45__cpo3endE - _ZN40_INTERNAL_d817c0ef_4_k_cu_115a6f78_232854cute7productE)
_ZN40_INTERNAL_d817c0ef_4_k_cu_115a6f78_232854cute7productE:
	.zero		1
	.type		_ZN40_INTERNAL_d817c0ef_4_k_cu_115a6f78_232854cuda3std3__45__cpo3endE,@object
	.size		_ZN40_INTERNAL_d817c0ef_4_k_cu_115a6f78_232854cuda3std3__45__cpo3endE,(_ZN40_INTERNAL_d817c0ef_4_k_cu_115a6f78_232854cuda3std3__419piecewise_constructE - _ZN40_INTERNAL_d817c0ef_4_k_cu_115a6f78_232854cuda3std3__45__cpo3endE)
_ZN40_INTERNAL_d817c0ef_4_k_cu_115a6f78_232854cuda3std3__45__cpo3endE:
	.zero		1
	.type		_ZN40_INTERNAL_d817c0ef_4_k_cu_115a6f78_232854cuda3std3__419piecewise_constructE,@object
	.size		_ZN40_INTERNAL_d817c0ef_4_k_cu_115a6f78_232854cuda3std3__419piecewise_constructE,(_ZN40_INTERNAL_d817c0ef_4_k_cu_115a6f78_232854cuda3std3__45__cpo4cendE - _ZN40_INTERNAL_d817c0ef_4_k_cu_115a6f78_232854cuda3std3__419piecewise_constructE)
_ZN40_INTERNAL_d817c0ef_4_k_cu_115a6f78_232854cuda3std3__419piecewise_constructE:
	.zero		1
	.type		_ZN40_INTERNAL_d817c0ef_4_k_cu_115a6f78_232854cuda3std3__45__cpo4cendE,@object
	.size		_ZN40_INTERNAL_d817c0ef_4_k_cu_115a6f78_232854cuda3std3__45__cpo4cendE,(_ZN40_INTERNAL_d817c0ef_4_k_cu_115a6f78_232854cuda3std6ranges3__45__cpo4swapE - _ZN40_INTERNAL_d817c0ef_4_k_cu_115a6f78_232854cuda3std3__45__cpo4cendE)
_ZN40_INTERNAL_d817c0ef_4_k_cu_115a6f78_232854cuda3std3__45__cpo4cendE:
	.zero		1
	.type		_ZN40_INTERNAL_d817c0ef_4_k_cu_115a6f78_232854cuda3std6ranges3__45__cpo4swapE,@object
	.size		_ZN40_INTERNAL_d817c0ef_4_k_cu_115a6f78_232854cuda3std6ranges3__45__cpo4swapE,(.L_8 - _ZN40_INTERNAL_d817c0ef_4_k_cu_115a6f78_232854cuda3std6ranges3__45__cpo4swapE)
_ZN40_INTERNAL_d817c0ef_4_k_cu_115a6f78_232854cuda3std6ranges3__45__cpo4swapE:
	.zero		1
.L_8:


//--------------------- .nv.constant0._ZN7cutlass13device_kernelINS_4gemm6kernel13GemmUniversalIN4cute5tupleIJiiiiEEENS1_10collective13CollectiveMmaINS1_34MainloopSm90TmaGmmaWarpSpecializedILi3ENS5_IJNS4_1CILi1EEESB_SB_EEENS1_35KernelTmaWarpSpecializedCooperativeEEENS5_IJNSA_ILi128EEENSA_ILi64EEESG_EEEfNS5_IJlSB_lEEEfSI_NS4_8TiledMMAINS4_8MMA_AtomIJNS4_4SM904GMMA29MMA_64x64x8_F32TF32TF32_SS_TNILNSM_7ScaleInE1ELSO_1EEEEEENS4_6LayoutINS5_IJNSA_ILi2EEESB_SB_EEENS5_IJSB_NSA_ILi0EEESU_EEEEENS5_IJNS4_10UnderscoreESX_SX_EEEEENS4_13SM90_TMA_LOADENS4_14ComposedLayoutINS4_7SwizzleILi3ELi4ELi3EEENS4_18smem_ptr_flag_bitsILi32EEENSR_INS5_IJNSA_ILi8EEENSA_ILi32EEEEEENS5_IJS17_SB_EEEEEEEvNS4_8identityES10_S1B_vS1C_EENS_8epilogue10collective6detail29Sm90TmaWarpSpecializedAdapterINS1F_15DefaultEpilogueIfSI_SI_NS1E_6thread17LinearCombinationIfLi1EffLNS1J_9ScaleType4KindE0ELNS_15FloatRoundStyleE2EfEENS1_15EpilogueDefaultEEEEEvvEEEEvNT_6ParamsE --------------------------
	.section	.nv.constant0._ZN7cutlass13device_kernelINS_4gemm6kernel13GemmUniversalIN4cute5tupleIJiiiiEEENS1_10collective13CollectiveMmaINS1_34MainloopSm90TmaGmmaWarpSpecializedILi3ENS5_IJNS4_1CILi1EEESB_SB_EEENS1_35KernelTmaWarpSpecializedCooperativeEEENS5_IJNSA_ILi128EEENSA_ILi64EEESG_EEEfNS5_IJlSB_lEEEfSI_NS4_8TiledMMAINS4_8MMA_AtomIJNS4_4SM904GMMA29MMA_64x64x8_F32TF32TF32_SS_TNILNSM_7ScaleInE1ELSO_1EEEEEENS4_6LayoutINS5_IJNSA_ILi2EEESB_SB_EEENS5_IJSB_NSA_ILi0EEESU_EEEEENS5_IJNS4_10UnderscoreESX_SX_EEEEENS4_13SM90_TMA_LOADENS4_14ComposedLayoutINS4_7SwizzleILi3ELi4ELi3EEENS4_18smem_ptr_flag_bitsILi32EEENSR_INS5_IJNSA_ILi8EEENSA_ILi32EEEEEENS5_IJS17_SB_EEEEEEEvNS4_8identityES10_S1B_vS1C_EENS_8epilogue10collective6detail29Sm90TmaWarpSpecializedAdapterINS1F_15DefaultEpilogueIfSI_SI_NS1E_6thread17LinearCombinationIfLi1EffLNS1J_9ScaleType4KindE0ELNS_15FloatRoundStyleE2EfEENS1_15EpilogueDefaultEEEEEvvEEEEvNT_6ParamsE,"a",@progbits
	.sectionflags	@""
	.align	4
.nv.constant0._ZN7cutlass13device_kernelINS_4gemm6kernel13GemmUniversalIN4cute5tupleIJiiiiEEENS1_10collective13CollectiveMmaINS1_34MainloopSm90TmaGmmaWarpSpecializedILi3ENS5_IJNS4_1CILi1EEESB_SB_EEENS1_35KernelTmaWarpSpecializedCooperativeEEENS5_IJNSA_ILi128EEENSA_ILi64EEESG_EEEfNS5_IJlSB_lEEEfSI_NS4_8TiledMMAINS4_8MMA_AtomIJNS4_4SM904GMMA29MMA_64x64x8_F32TF32TF32_SS_TNILNSM_7ScaleInE1ELSO_1EEEEEENS4_6LayoutINS5_IJNSA_ILi2EEESB_SB_EEENS5_IJSB_NSA_ILi0EEESU_EEEEENS5_IJNS4_10UnderscoreESX_SX_EEEEENS4_13SM90_TMA_LOADENS4_14ComposedLayoutINS4_7SwizzleILi3ELi4ELi3EEENS4_18smem_ptr_flag_bitsILi32EEENSR_INS5_IJNSA_ILi8EEENSA_ILi32EEEEEENS5_IJS17_SB_EEEEEEEvNS4_8identityES10_S1B_vS1C_EENS_8epilogue10collective6detail29Sm90TmaWarpSpecializedAdapterINS1F_15DefaultEpilogueIfSI_SI_NS1E_6thread17LinearCombinationIfLi1EffLNS1J_9ScaleType4KindE0ELNS_15FloatRoundStyleE2EfEENS1_15EpilogueDefaultEEEEEvvEEEEvNT_6ParamsE:
	.zero		1664


//--------------------- SYMBOLS --------------------------

	.type		.nv.reservedSmem.offset0,@object
	.size		.nv.reservedSmem.offset0,0x4
	.type		__assertfail,@function
